	.target	sm_100a

	.elftype	@"ET_EXEC"


//--------------------- .note.nv.tkinfo           --------------------------
	.section	.note.nv.tkinfo,"",@"SHT_NOTE"
	.sectionflags	@"SHF_NOTE_NV_TKINFO"
	.tkinfo
        /*0018*/ 	.word	0x00000002
        /*0030*/ 	.string	""
        /*0030*/ 	.string	"ptxas"
        /*0030*/ 	.string	"Cuda compilation tools, release 13.0, V13.0.88"
        /*0030*/ 	.string	"Build cuda_13.0.r13.0/compiler.36424714_0"
        /*0030*/ 	.string	"-arch sm_100a -m 64 "



//--------------------- .note.nv.cuinfo           --------------------------
	.section	.note.nv.cuinfo,"",@"SHT_NOTE"
	.sectionflags	@"SHF_NOTE_NV_CUINFO"
        /*0018*/ 	.short	0x0002
        /*001a*/ 	.short	0x0064
        /*001c*/ 	.short	0x0082
	.zero		2


//--------------------- .nv.info                  --------------------------
	.section	.nv.info,"",@"SHT_CUDA_INFO"
	.align	4


	//----- nvinfo : EIATTR_REGCOUNT
	.align		4
        /*0000*/ 	.byte	0x04, 0x2f
        /*0002*/ 	.short	(.L_19 - .L_18)
	.align		4
.L_18:
        /*0004*/ 	.word	index@(_ZN7cutlass13device_kernelINS_4conv6kernel13ConvUniversalINS1_16ConvProblemShapeILNS1_8OperatorE1ELi2EEENS1_10collective14CollectiveConvINS1_47MainloopSm100TmaUmmaWarpSpecializedImplicitGemmILS5_1ELi17ELi2ELi1ELi2EN4cute5tupleIJNSA_1CILi2EEENSC_ILi1EEESE_EEEEENSB_IJNSC_ILi64EEENSC_ILi128EEENSB_IJNSC_ILi32EEEEEEEEENS_10bfloat16_tESM_NSA_8TiledMMAINSA_8MMA_AtomIJNSA_20SM100_MMA_F16BF16_SSISM_SM_fLi64ELi128ELNSA_4UMMA5MajorE0ELSR_1ELNSQ_7ScaleInE0ELSS_0EEEEEENSA_6LayoutINSB_IJSE_SE_SE_EEENSB_IJNSC_ILi0EEESX_SX_EEEEENSB_IJNSA_10UnderscoreES10_S10_EEEEENS7_6detail27Sm100ImplicitGemmTileTraitsINSA_20SM90_TMA_LOAD_IM2COLENSA_14ComposedLayoutINSA_7SwizzleILi2ELi4ELi3EEENSA_18smem_ptr_flag_bitsILi16EEENSV_INSB_IJNSC_ILi8EEESJ_EEENSB_IJSJ_SE_EEEEEEEvEENS14_INSA_23SM90_TMA_LOAD_MULTICASTENS16_INS17_ILi3ELi4ELi3EEES1A_NSV_INSB_IJSH_S1B_EEENSB_IJSE_SH_EEEEEEEvEEEENS_8epilogue10collective18CollectiveEpilogueINS1P_23Sm100TmaWarpSpecializedILi4ELi2ELi16ELb1ELb0EEEJSL_NSB_IJNSV_ISH_SE_EENSV_ISJ_SE_EEEEESM_NSB_IJNSB_IJlllEEESE_SX_EEESM_S1Y_NS1P_6fusion15FusionCallbacksIS1T_NS1Z_17LinearCombinationISM_fSM_fLNS_15FloatRoundStyleE2EEESL_S1W_JEEENSA_5SM1004TMEM4LOAD26SM100_TMEM_LOAD_16dp256b4xES15_S1F_NSA_17SM75_U32x4_LDSM_NENSA_21SM90_TMA_STORE_IM2COLES1F_NSA_17SM90_U32x4_STSM_NENSA_39AutoVectorizingCopyWithAssumedAlignmentILi128EEEEEEvvEEEEvNT_6ParamsE)
        /*0008*/ 	.word	0x00000060


	//----- nvinfo : EIATTR_FRAME_SIZE
	.align		4
.L_19:
        /*000c*/ 	.byte	0x04, 0x11
        /*000e*/ 	.short	(.L_21 - .L_20)
	.align		4
.L_20:
        /*0010*/ 	.word	index@($__internal_2_$__cuda_sm10x_tcgen05_guardrail_trap_unallocated_columns_being_dealloced)
        /*0014*/ 	.word	0x00000008


	//----- nvinfo : EIATTR_FRAME_SIZE
	.align		4
.L_21:
        /*0018*/ 	.byte	0x04, 0x11
        /*001a*/ 	.short	(.L_23 - .L_22)
	.align		4
.L_22:
        /*001c*/ 	.word	index@($__internal_1_$__cuda_sm10x_tcgen05_guardrail_trap_phase_invalid_during_alloc)
        /*0020*/ 	.word	0x00000008


	//----- nvinfo : EIATTR_FRAME_SIZE
	.align		4
.L_23:
        /*0024*/ 	.byte	0x04, 0x11
        /*0026*/ 	.short	(.L_25 - .L_24)
	.align		4
.L_24:
        /*0028*/ 	.word	index@($__internal_0_$__cuda_sm10x_tcgen05_guardrail_trap_col_being_dealloced_not_returned_by_alloc)
        /*002c*/ 	.word	0x00000008


	//----- nvinfo : EIATTR_FRAME_SIZE
	.align		4
.L_25:
        /*0030*/ 	.byte	0x04, 0x11
        /*0032*/ 	.short	(.L_27 - .L_26)
	.align		4
.L_26:
        /*0034*/ 	.word	index@(_ZN7cutlass13device_kernelINS_4conv6kernel13ConvUniversalINS1_16ConvProblemShapeILNS1_8OperatorE1ELi2EEENS1_10collective14CollectiveConvINS1_47MainloopSm100TmaUmmaWarpSpecializedImplicitGemmILS5_1ELi17ELi2ELi1ELi2EN4cute5tupleIJNSA_1CILi2EEENSC_ILi1EEESE_EEEEENSB_IJNSC_ILi64EEENSC_ILi128EEENSB_IJNSC_ILi32EEEEEEEEENS_10bfloat16_tESM_NSA_8TiledMMAINSA_8MMA_AtomIJNSA_20SM100_MMA_F16BF16_SSISM_SM_fLi64ELi128ELNSA_4UMMA5MajorE0ELSR_1ELNSQ_7ScaleInE0ELSS_0EEEEEENSA_6LayoutINSB_IJSE_SE_SE_EEENSB_IJNSC_ILi0EEESX_SX_EEEEENSB_IJNSA_10UnderscoreES10_S10_EEEEENS7_6detail27Sm100ImplicitGemmTileTraitsINSA_20SM90_TMA_LOAD_IM2COLENSA_14ComposedLayoutINSA_7SwizzleILi2ELi4ELi3EEENSA_18smem_ptr_flag_bitsILi16EEENSV_INSB_IJNSC_ILi8EEESJ_EEENSB_IJSJ_SE_EEEEEEEvEENS14_INSA_23SM90_TMA_LOAD_MULTICASTENS16_INS17_ILi3ELi4ELi3EEES1A_NSV_INSB_IJSH_S1B_EEENSB_IJSE_SH_EEEEEEEvEEEENS_8epilogue10collective18CollectiveEpilogueINS1P_23Sm100TmaWarpSpecializedILi4ELi2ELi16ELb1ELb0EEEJSL_NSB_IJNSV_ISH_SE_EENSV_ISJ_SE_EEEEESM_NSB_IJNSB_IJlllEEESE_SX_EEESM_S1Y_NS1P_6fusion15FusionCallbacksIS1T_NS1Z_17LinearCombinationISM_fSM_fLNS_15FloatRoundStyleE2EEESL_S1W_JEEENSA_5SM1004TMEM4LOAD26SM100_TMEM_LOAD_16dp256b4xES15_S1F_NSA_17SM75_U32x4_LDSM_NENSA_21SM90_TMA_STORE_IM2COLES1F_NSA_17SM90_U32x4_STSM_NENSA_39AutoVectorizingCopyWithAssumedAlignmentILi128EEEEEEvvEEEEvNT_6ParamsE)
        /*0038*/ 	.word	0x00000008


	//----- nvinfo : EIATTR_MIN_STACK_SIZE
	.align		4
.L_27:
        /*003c*/ 	.byte	0x04, 0x12
        /*003e*/ 	.short	(.L_29 - .L_28)
	.align		4
.L_28:
        /*0040*/ 	.word	index@(_ZN7cutlass13device_kernelINS_4conv6kernel13ConvUniversalINS1_16ConvProblemShapeILNS1_8OperatorE1ELi2EEENS1_10collective14CollectiveConvINS1_47MainloopSm100TmaUmmaWarpSpecializedImplicitGemmILS5_1ELi17ELi2ELi1ELi2EN4cute5tupleIJNSA_1CILi2EEENSC_ILi1EEESE_EEEEENSB_IJNSC_ILi64EEENSC_ILi128EEENSB_IJNSC_ILi32EEEEEEEEENS_10bfloat16_tESM_NSA_8TiledMMAINSA_8MMA_AtomIJNSA_20SM100_MMA_F16BF16_SSISM_SM_fLi64ELi128ELNSA_4UMMA5MajorE0ELSR_1ELNSQ_7ScaleInE0ELSS_0EEEEEENSA_6LayoutINSB_IJSE_SE_SE_EEENSB_IJNSC_ILi0EEESX_SX_EEEEENSB_IJNSA_10UnderscoreES10_S10_EEEEENS7_6detail27Sm100ImplicitGemmTileTraitsINSA_20SM90_TMA_LOAD_IM2COLENSA_14ComposedLayoutINSA_7SwizzleILi2ELi4ELi3EEENSA_18smem_ptr_flag_bitsILi16EEENSV_INSB_IJNSC_ILi8EEESJ_EEENSB_IJSJ_SE_EEEEEEEvEENS14_INSA_23SM90_TMA_LOAD_MULTICASTENS16_INS17_ILi3ELi4ELi3EEES1A_NSV_INSB_IJSH_S1B_EEENSB_IJSE_SH_EEEEEEEvEEEENS_8epilogue10collective18CollectiveEpilogueINS1P_23Sm100TmaWarpSpecializedILi4ELi2ELi16ELb1ELb0EEEJSL_NSB_IJNSV_ISH_SE_EENSV_ISJ_SE_EEEEESM_NSB_IJNSB_IJlllEEESE_SX_EEESM_S1Y_NS1P_6fusion15FusionCallbacksIS1T_NS1Z_17LinearCombinationISM_fSM_fLNS_15FloatRoundStyleE2EEESL_S1W_JEEENSA_5SM1004TMEM4LOAD26SM100_TMEM_LOAD_16dp256b4xES15_S1F_NSA_17SM75_U32x4_LDSM_NENSA_21SM90_TMA_STORE_IM2COLES1F_NSA_17SM90_U32x4_STSM_NENSA_39AutoVectorizingCopyWithAssumedAlignmentILi128EEEEEEvvEEEEvNT_6ParamsE)
        /*0044*/ 	.word	0x00000008
.L_29:


//--------------------- .nv.compat                --------------------------
	.section	.nv.compat,"",@"SHT_CUDA_COMPAT_INFO"
	.align	4
        /*0000*/ 	.byte	0x02, 0x09, 0x01, 0x00, 0x02, 0x02, 0x02, 0x00, 0x02, 0x05, 0x05, 0x00, 0x03, 0x07, 0x01, 0x01
        /*0010*/ 	.byte	0x02, 0x03, 0x01, 0x00, 0x02, 0x06, 0x01, 0x00, 0x04, 0x0b, 0x08, 0x00, 0x09, 0x00, 0x00, 0x00
        /*0020*/ 	.byte	0x00, 0x00, 0x00, 0x00


//--------------------- .nv.info._ZN7cutlass13device_kernelINS_4conv6kernel13ConvUniversalINS1_16ConvProblemShapeILNS1_8OperatorE1ELi2EEENS1_10collective14CollectiveConvINS1_47MainloopSm100TmaUmmaWarpSpecializedImplicitGemmILS5_1ELi17ELi2ELi1ELi2EN4cute5tupleIJNSA_1CILi2EEENSC_ILi1EEESE_EEEEENSB_IJNSC_ILi64EEENSC_ILi128EEENSB_IJNSC_ILi32EEEEEEEEENS_10bfloat16_tESM_NSA_8TiledMMAINSA_8MMA_AtomIJNSA_20SM100_MMA_F16BF16_SSISM_SM_fLi64ELi128ELNSA_4UMMA5MajorE0ELSR_1ELNSQ_7ScaleInE0ELSS_0EEEEEENSA_6LayoutINSB_IJSE_SE_SE_EEENSB_IJNSC_ILi0EEESX_SX_EEEEENSB_IJNSA_10UnderscoreES10_S10_EEEEENS7_6detail27Sm100ImplicitGemmTileTraitsINSA_20SM90_TMA_LOAD_IM2COLENSA_14ComposedLayoutINSA_7SwizzleILi2ELi4ELi3EEENSA_18smem_ptr_flag_bitsILi16EEENSV_INSB_IJNSC_ILi8EEESJ_EEENSB_IJSJ_SE_EEEEEEEvEENS14_INSA_23SM90_TMA_LOAD_MULTICASTENS16_INS17_ILi3ELi4ELi3EEES1A_NSV_INSB_IJSH_S1B_EEENSB_IJSE_SH_EEEEEEEvEEEENS_8epilogue10collective18CollectiveEpilogueINS1P_23Sm100TmaWarpSpecializedILi4ELi2ELi16ELb1ELb0EEEJSL_NSB_IJNSV_ISH_SE_EENSV_ISJ_SE_EEEEESM_NSB_IJNSB_IJlllEEESE_SX_EEESM_S1Y_NS1P_6fusion15FusionCallbacksIS1T_NS1Z_17LinearCombinationISM_fSM_fLNS_15FloatRoundStyleE2EEESL_S1W_JEEENSA_5SM1004TMEM4LOAD26SM100_TMEM_LOAD_16dp256b4xES15_S1F_NSA_17SM75_U32x4_LDSM_NENSA_21SM90_TMA_STORE_IM2COLES1F_NSA_17SM90_U32x4_STSM_NENSA_39AutoVectorizingCopyWithAssumedAlignmentILi128EEEEEEvvEEEEvNT_6ParamsE --------------------------
	.section	.nv.info._ZN7cutlass13device_kernelINS_4conv6kernel13ConvUniversalINS1_16ConvProblemShapeILNS1_8OperatorE1ELi2EEENS1_10collective14CollectiveConvINS1_47MainloopSm100TmaUmmaWarpSpecializedImplicitGemmILS5_1ELi17ELi2ELi1ELi2EN4cute5tupleIJNSA_1CILi2EEENSC_ILi1EEESE_EEEEENSB_IJNSC_ILi64EEENSC_ILi128EEENSB_IJNSC_ILi32EEEEEEEEENS_10bfloat16_tESM_NSA_8TiledMMAINSA_8MMA_AtomIJNSA_20SM100_MMA_F16BF16_SSISM_SM_fLi64ELi128ELNSA_4UMMA5MajorE0ELSR_1ELNSQ_7ScaleInE0ELSS_0EEEEEENSA_6LayoutINSB_IJSE_SE_SE_EEENSB_IJNSC_ILi0EEESX_SX_EEEEENSB_IJNSA_10UnderscoreES10_S10_EEEEENS7_6detail27Sm100ImplicitGemmTileTraitsINSA_20SM90_TMA_LOAD_IM2COLENSA_14ComposedLayoutINSA_7SwizzleILi2ELi4ELi3EEENSA_18smem_ptr_flag_bitsILi16EEENSV_INSB_IJNSC_ILi8EEESJ_EEENSB_IJSJ_SE_EEEEEEEvEENS14_INSA_23SM90_TMA_LOAD_MULTICASTENS16_INS17_ILi3ELi4ELi3EEES1A_NSV_INSB_IJSH_S1B_EEENSB_IJSE_SH_EEEEEEEvEEEENS_8epilogue10collective18CollectiveEpilogueINS1P_23Sm100TmaWarpSpecializedILi4ELi2ELi16ELb1ELb0EEEJSL_NSB_IJNSV_ISH_SE_EENSV_ISJ_SE_EEEEESM_NSB_IJNSB_IJlllEEESE_SX_EEESM_S1Y_NS1P_6fusion15FusionCallbacksIS1T_NS1Z_17LinearCombinationISM_fSM_fLNS_15FloatRoundStyleE2EEESL_S1W_JEEENSA_5SM1004TMEM4LOAD26SM100_TMEM_LOAD_16dp256b4xES15_S1F_NSA_17SM75_U32x4_LDSM_NENSA_21SM90_TMA_STORE_IM2COLES1F_NSA_17SM90_U32x4_STSM_NENSA_39AutoVectorizingCopyWithAssumedAlignmentILi128EEEEEEvvEEEEvNT_6ParamsE,"",@"SHT_CUDA_INFO"
	.sectionflags	@""
	.align	4


	//----- nvinfo : EIATTR_CUDA_API_VERSION
	.align		4
        /*0000*/ 	.byte	0x04, 0x37
        /*0002*/ 	.short	(.L_31 - .L_30)
.L_30:
        /*0004*/ 	.word	0x00000082


	//----- nvinfo : EIATTR_KPARAM_INFO
	.align		4
.L_31:
        /*0008*/ 	.byte	0x04, 0x17
        /*000a*/ 	.short	(.L_33 - .L_32)
.L_32:
        /*000c*/ 	.word	0x00000000
        /*0010*/ 	.short	0x0000
        /*0012*/ 	.short	0x0000
        /*0014*/ 	.byte	0x00, 0xf0, 0x01, 0x20


	//----- nvinfo : EIATTR_AT_ENTRY_FRAGMENTS
	.align		4
.L_33:
        /*0018*/ 	.byte	0x04, 0x4f
        /*001a*/ 	.short	(.L_35 - .L_34)


	//   ....[0]....
.L_34:
        /*001c*/ 	.word	0x00000006


	//----- nvinfo : EIATTR_RESERVED_SMEM_USED
	.align		4
.L_35:
        /*0020*/ 	.byte	0x01, 0x41
	.zero		2


	//----- nvinfo : EIATTR_SPARSE_MMA_MASK
	.align		4
        /*0024*/ 	.byte	0x03, 0x50
        /*0026*/ 	.short	0x0000


	//----- nvinfo : EIATTR_TCGEN05_1CTA_USED
	.align		4
        /*0028*/ 	.byte	0x01, 0x51
	.zero		2


	//----- nvinfo : EIATTR_MAXREG_COUNT
	.align		4
        /*002c*/ 	.byte	0x03, 0x1b
        /*002e*/ 	.short	0x00ff


	//----- nvinfo : EIATTR_NUM_BARRIERS
	.align		4
        /*0030*/ 	.byte	0x02, 0x4c
        /*0032*/ 	.byte	0x07
	.zero		1


	//----- nvinfo : EIATTR_EXTERNS
	.align		4
        /*0034*/ 	.byte	0x04, 0x0f
        /*0036*/ 	.short	(.L_37 - .L_36)


	//   ....[0]....
	.align		4
.L_36:
        /*0038*/ 	.word	index@(__assertfail)


	//----- nvinfo : EIATTR_MERCURY_ISA_VERSION
	.align		4
.L_37:
        /*003c*/ 	.byte	0x03, 0x5f
        /*003e*/ 	.short	0x0101


	//----- nvinfo : EIATTR_INT_WARP_WIDE_INSTR_OFFSETS
	.align		4
        /*0040*/ 	.byte	0x04, 0x31
        /*0042*/ 	.short	(.L_39 - .L_38)


	//   ....[0]....
.L_38:
        /*0044*/ 	.word	0x000043b0


	//   ....[1]....
        /*0048*/ 	.word	0x000043d0


	//   ....[2]....
        /*004c*/ 	.word	0x00004400


	//   ....[3]....
        /*0050*/ 	.word	0x00004ed0


	//   ....[4]....
        /*0054*/ 	.word	0x00004ef0


	//   ....[5]....
        /*0058*/ 	.word	0x00005010


	//   ....[6]....
        /*005c*/ 	.word	0x00005030


	//   ....[7]....
        /*0060*/ 	.word	0x000051a0


	//   ....[8]....
        /*0064*/ 	.word	0x000051c0


	//   ....[9]....
        /*0068*/ 	.word	0x00005410


	//   ....[10]....
        /*006c*/ 	.word	0x00005420


	//----- nvinfo : EIATTR_COOP_GROUP_MASK_REGIDS
	.align		4
.L_39:
        /*0070*/ 	.byte	0x04, 0x29
        /*0072*/ 	.short	(.L_41 - .L_40)


	//   ....[0]....
.L_40:
        /*0074*/ 	.word	0xffffffff


	//   ....[1]....
        /*0078*/ 	.word	0xffffffff


	//   ....[2]....
        /*007c*/ 	.word	0xffffffff


	//   ....[3]....
        /*0080*/ 	.word	0xffffffff


	//   ....[4]....
        /*0084*/ 	.word	0xffffffff


	//   ....[5]....
        /*0088*/ 	.word	0xffffffff


	//   ....[6]....
        /*008c*/ 	.word	0xffffffff


	//   ....[7]....
        /*0090*/ 	.word	0xffffffff


	//   ....[8]....
        /*0094*/ 	.word	0xffffffff


	//   ....[9]....
        /*0098*/ 	.word	0xffffffff


	//   ....[10]....
        /*009c*/ 	.word	0xffffffff


	//   ....[11]....
        /*00a0*/ 	.word	0xffffffff


	//   ....[12]....
        /*00a4*/ 	.word	0xffffffff


	//----- nvinfo : EIATTR_COOP_GROUP_INSTR_OFFSETS
	.align		4
.L_41:
        /*00a8*/ 	.byte	0x04, 0x28
        /*00aa*/ 	.short	(.L_43 - .L_42)


	//   ....[0]....
.L_42:
        /*00ac*/ 	.word	0x000000a0


	//   ....[1]....
        /*00b0*/ 	.word	0x000004e0


	//   ....[2]....
        /*00b4*/ 	.word	0x00000840


	//   ....[3]....
        /*00b8*/ 	.word	0x000009e0


	//   ....[4]....
        /*00bc*/ 	.word	0x00000ae0


	//   ....[5]....
        /*00c0*/ 	.word	0x00000c30


	//   ....[6]....
        /*00c4*/ 	.word	0x00000e30


	//   ....[7]....
        /*00c8*/ 	.word	0x000025b0


	//   ....[8]....
        /*00cc*/ 	.word	0x000037e0


	//   ....[9]....
        /*00d0*/ 	.word	0x000039f0


	//   ....[10]....
        /*00d4*/ 	.word	0x00003a20


	//   ....[11]....
        /*00d8*/ 	.word	0x00004290


	//   ....[12]....
        /*00dc*/ 	.word	0x000044d0


	//----- nvinfo : EIATTR_VRC_CTA_INIT_COUNT
	.align		4
.L_43:
        /*00e0*/ 	.byte	0x02, 0x4a
        /*00e2*/ 	.byte	0x80
	.zero		1


	//----- nvinfo : EIATTR_SYSCALL_OFFSETS
	.align		4
        /*00e4*/ 	.byte	0x04, 0x46
        /*00e6*/ 	.short	(.L_45 - .L_44)


	//   ....[0]....
.L_44:
        /*00e8*/ 	.word	0x00006020


	//   ....[1]....
        /*00ec*/ 	.word	0x00006110


	//   ....[2]....
        /*00f0*/ 	.word	0x000068e0


	//   ....[3]....
        /*00f4*/ 	.word	0x000071b0


	//   ....[4]....
        /*00f8*/ 	.word	0x00007a40


	//   ....[5]....
        /*00fc*/ 	.word	0x000082c0


	//----- nvinfo : EIATTR_MBARRIER_INSTR_OFFSETS
	.align		4
.L_45:
        /*0100*/ 	.byte	0x04, 0x39
        /*0102*/ 	.short	(.L_47 - .L_46)


	//   ....[0]....
.L_46:
        /*0104*/ 	.word	0x00000600
        /*0108*/ 	.word	0x000000ff
        /*010c*/ 	.word	0x00000000
        /*0110*/ 	.short	0x0100
        /*0112*/ 	.byte	0x07
	.zero		1


	//   ....[1]....
        /*0114*/ 	.word	0x00000610
        /*0118*/ 	.word	0x000000ff
        /*011c*/ 	.word	0x00000088
        /*0120*/ 	.short	0x0100
        /*0122*/ 	.byte	0x07
	.zero		1


	//   ....[2]....
        /*0124*/ 	.word	0x00000620
        /*0128*/ 	.word	0x000000ff
        /*012c*/ 	.word	0x00000008
        /*0130*/ 	.short	0x0100
        /*0132*/ 	.byte	0x07
	.zero		1


	//   ....[3]....
        /*0134*/ 	.word	0x00000630
        /*0138*/ 	.word	0x000000ff
        /*013c*/ 	.word	0x00000090
        /*0140*/ 	.short	0x0100
        /*0142*/ 	.byte	0x07
	.zero		1


	//   ....[4]....
        /*0144*/ 	.word	0x00000640
        /*0148*/ 	.word	0x000000ff
        /*014c*/ 	.word	0x00000010
        /*0150*/ 	.short	0x0100
        /*0152*/ 	.byte	0x07
	.zero		1


	//   ....[5]....
        /*0154*/ 	.word	0x00000650
        /*0158*/ 	.word	0x000000ff
        /*015c*/ 	.word	0x00000098
        /*0160*/ 	.short	0x0100
        /*0162*/ 	.byte	0x07
	.zero		1


	//   ....[6]....
        /*0164*/ 	.word	0x00000660
        /*0168*/ 	.word	0x000000ff
        /*016c*/ 	.word	0x00000018
        /*0170*/ 	.short	0x0100
        /*0172*/ 	.byte	0x07
	.zero		1


	//   ....[7]....
        /*0174*/ 	.word	0x00000670
        /*0178*/ 	.word	0x000000ff
        /*017c*/ 	.word	0x000000a0
        /*0180*/ 	.short	0x0100
        /*0182*/ 	.byte	0x07
	.zero		1


	//   ....[8]....
        /*0184*/ 	.word	0x00000680
        /*0188*/ 	.word	0x000000ff
        /*018c*/ 	.word	0x00000020
        /*0190*/ 	.short	0x0100
        /*0192*/ 	.byte	0x07
	.zero		1


	//   ....[9]....
        /*0194*/ 	.word	0x00000690
        /*0198*/ 	.word	0x000000ff
        /*019c*/ 	.word	0x000000a8
        /*01a0*/ 	.short	0x0100
        /*01a2*/ 	.byte	0x07
	.zero		1


	//   ....[10]....
        /*01a4*/ 	.word	0x000006a0
        /*01a8*/ 	.word	0x000000ff
        /*01ac*/ 	.word	0x00000028
        /*01b0*/ 	.short	0x0100
        /*01b2*/ 	.byte	0x07
	.zero		1


	//   ....[11]....
        /*01b4*/ 	.word	0x000006b0
        /*01b8*/ 	.word	0x000000ff
        /*01bc*/ 	.word	0x000000b0
        /*01c0*/ 	.short	0x0100
        /*01c2*/ 	.byte	0x07
	.zero		1


	//   ....[12]....
        /*01c4*/ 	.word	0x000006c0
        /*01c8*/ 	.word	0x000000ff
        /*01cc*/ 	.word	0x00000030
        /*01d0*/ 	.short	0x0100
        /*01d2*/ 	.byte	0x07
	.zero		1


	//   ....[13]....
        /*01d4*/ 	.word	0x000006d0
        /*01d8*/ 	.word	0x000000ff
        /*01dc*/ 	.word	0x000000b8
        /*01e0*/ 	.short	0x0100
        /*01e2*/ 	.byte	0x07
	.zero		1


	//   ....[14]....
        /*01e4*/ 	.word	0x000006e0
        /*01e8*/ 	.word	0x000000ff
        /*01ec*/ 	.word	0x00000038
        /*01f0*/ 	.short	0x0100
        /*01f2*/ 	.byte	0x07
	.zero		1


	//   ....[15]....
        /*01f4*/ 	.word	0x000006f0
        /*01f8*/ 	.word	0x000000ff
        /*01fc*/ 	.word	0x000000c0
        /*0200*/ 	.short	0x0100
        /*0202*/ 	.byte	0x07
	.zero		1


	//   ....[16]....
        /*0204*/ 	.word	0x00000700
        /*0208*/ 	.word	0x000000ff
        /*020c*/ 	.word	0x00000040
        /*0210*/ 	.short	0x0100
        /*0212*/ 	.byte	0x07
	.zero		1


	//   ....[17]....
        /*0214*/ 	.word	0x00000710
        /*0218*/ 	.word	0x000000ff
        /*021c*/ 	.word	0x000000c8
        /*0220*/ 	.short	0x0100
        /*0222*/ 	.byte	0x07
	.zero		1


	//   ....[18]....
        /*0224*/ 	.word	0x00000720
        /*0228*/ 	.word	0x000000ff
        /*022c*/ 	.word	0x00000048
        /*0230*/ 	.short	0x0100
        /*0232*/ 	.byte	0x07
	.zero		1


	//   ....[19]....
        /*0234*/ 	.word	0x00000730
        /*0238*/ 	.word	0x000000ff
        /*023c*/ 	.word	0x000000d0
        /*0240*/ 	.short	0x0100
        /*0242*/ 	.byte	0x07
	.zero		1


	//   ....[20]....
        /*0244*/ 	.word	0x00000740
        /*0248*/ 	.word	0x000000ff
        /*024c*/ 	.word	0x00000050
        /*0250*/ 	.short	0x0100
        /*0252*/ 	.byte	0x07
	.zero		1


	//   ....[21]....
        /*0254*/ 	.word	0x00000750
        /*0258*/ 	.word	0x000000ff
        /*025c*/ 	.word	0x000000d8
        /*0260*/ 	.short	0x0100
        /*0262*/ 	.byte	0x07
	.zero		1


	//   ....[22]....
        /*0264*/ 	.word	0x00000760
        /*0268*/ 	.word	0x000000ff
        /*026c*/ 	.word	0x00000058
        /*0270*/ 	.short	0x0100
        /*0272*/ 	.byte	0x07
	.zero		1


	//   ....[23]....
        /*0274*/ 	.word	0x00000770
        /*0278*/ 	.word	0x000000ff
        /*027c*/ 	.word	0x000000e0
        /*0280*/ 	.short	0x0100
        /*0282*/ 	.byte	0x07
	.zero		1


	//   ....[24]....
        /*0284*/ 	.word	0x00000780
        /*0288*/ 	.word	0x000000ff
        /*028c*/ 	.word	0x00000060
        /*0290*/ 	.short	0x0100
        /*0292*/ 	.byte	0x07
	.zero		1


	//   ....[25]....
        /*0294*/ 	.word	0x00000790
        /*0298*/ 	.word	0x000000ff
        /*029c*/ 	.word	0x000000e8
        /*02a0*/ 	.short	0x0100
        /*02a2*/ 	.byte	0x07
	.zero		1


	//   ....[26]....
        /*02a4*/ 	.word	0x000007a0
        /*02a8*/ 	.word	0x000000ff
        /*02ac*/ 	.word	0x00000068
        /*02b0*/ 	.short	0x0100
        /*02b2*/ 	.byte	0x07
	.zero		1


	//   ....[27]....
        /*02b4*/ 	.word	0x000007b0
        /*02b8*/ 	.word	0x000000ff
        /*02bc*/ 	.word	0x000000f0
        /*02c0*/ 	.short	0x0100
        /*02c2*/ 	.byte	0x07
	.zero		1


	//   ....[28]....
        /*02c4*/ 	.word	0x000007c0
        /*02c8*/ 	.word	0x000000ff
        /*02cc*/ 	.word	0x00000070
        /*02d0*/ 	.short	0x0100
        /*02d2*/ 	.byte	0x07
	.zero		1


	//   ....[29]....
        /*02d4*/ 	.word	0x000007d0
        /*02d8*/ 	.word	0x000000ff
        /*02dc*/ 	.word	0x000000f8
        /*02e0*/ 	.short	0x0100
        /*02e2*/ 	.byte	0x07
	.zero		1


	//   ....[30]....
        /*02e4*/ 	.word	0x000007e0
        /*02e8*/ 	.word	0x000000ff
        /*02ec*/ 	.word	0x00000078
        /*02f0*/ 	.short	0x0100
        /*02f2*/ 	.byte	0x07
	.zero		1


	//   ....[31]....
        /*02f4*/ 	.word	0x000007f0
        /*02f8*/ 	.word	0x000000ff
        /*02fc*/ 	.word	0x00000100
        /*0300*/ 	.short	0x0100
        /*0302*/ 	.byte	0x07
	.zero		1


	//   ....[32]....
        /*0304*/ 	.word	0x00000800
        /*0308*/ 	.word	0x000000ff
        /*030c*/ 	.word	0x00000080
        /*0310*/ 	.short	0x0100
        /*0312*/ 	.byte	0x07
	.zero		1


	//   ....[33]....
        /*0314*/ 	.word	0x00000810
        /*0318*/ 	.word	0x000000ff
        /*031c*/ 	.word	0x00000108
        /*0320*/ 	.short	0x0100
        /*0322*/ 	.byte	0x07
	.zero		1


	//   ....[34]....
        /*0324*/ 	.word	0x00000950
        /*0328*/ 	.word	0x000000ff
        /*032c*/ 	.word	0x00000110
        /*0330*/ 	.short	0x0100
        /*0332*/ 	.byte	0x07
	.zero		1


	//   ....[35]....
        /*0334*/ 	.word	0x00000960
        /*0338*/ 	.word	0x000000ff
        /*033c*/ 	.word	0x00000130
        /*0340*/ 	.short	0x0100
        /*0342*/ 	.byte	0x07
	.zero		1


	//   ....[36]....
        /*0344*/ 	.word	0x00000970
        /*0348*/ 	.word	0x000000ff
        /*034c*/ 	.word	0x00000118
        /*0350*/ 	.short	0x0100
        /*0352*/ 	.byte	0x07
	.zero		1


	//   ....[37]....
        /*0354*/ 	.word	0x00000980
        /*0358*/ 	.word	0x000000ff
        /*035c*/ 	.word	0x00000138
        /*0360*/ 	.short	0x0100
        /*0362*/ 	.byte	0x07
	.zero		1


	//   ....[38]....
        /*0364*/ 	.word	0x00000990
        /*0368*/ 	.word	0x000000ff
        /*036c*/ 	.word	0x00000120
        /*0370*/ 	.short	0x0100
        /*0372*/ 	.byte	0x07
	.zero		1


	//   ....[39]....
        /*0374*/ 	.word	0x000009a0
        /*0378*/ 	.word	0x000000ff
        /*037c*/ 	.word	0x00000140
        /*0380*/ 	.short	0x0100
        /*0382*/ 	.byte	0x07
	.zero		1


	//   ....[40]....
        /*0384*/ 	.word	0x000009b0
        /*0388*/ 	.word	0x000000ff
        /*038c*/ 	.word	0x00000128
        /*0390*/ 	.short	0x0100
        /*0392*/ 	.byte	0x07
	.zero		1


	//   ....[41]....
        /*0394*/ 	.word	0x000009c0
        /*0398*/ 	.word	0x000000ff
        /*039c*/ 	.word	0x00000148
        /*03a0*/ 	.short	0x0100
        /*03a2*/ 	.byte	0x07
	.zero		1


	//   ....[42]....
        /*03a4*/ 	.word	0x00000ab0
        /*03a8*/ 	.word	0x000000ff
        /*03ac*/ 	.word	0x00000150
        /*03b0*/ 	.short	0x0100
        /*03b2*/ 	.byte	0x06
	.zero		1


	//   ....[43]....
        /*03b4*/ 	.word	0x00000ac0
        /*03b8*/ 	.word	0x000000ff
        /*03bc*/ 	.word	0x00000158
        /*03c0*/ 	.short	0x0100
        /*03c2*/ 	.byte	0x06
	.zero		1


	//   ....[44]....
        /*03c4*/ 	.word	0x00000c00
        /*03c8*/ 	.word	0x000000ff
        /*03cc*/ 	.word	0x00000160
        /*03d0*/ 	.short	0x0100
        /*03d2*/ 	.byte	0x06
	.zero		1


	//   ....[45]....
        /*03d4*/ 	.word	0x00000c10
        /*03d8*/ 	.word	0x000000ff
        /*03dc*/ 	.word	0x00000168
        /*03e0*/ 	.short	0x0100
        /*03e2*/ 	.byte	0x06
	.zero		1


	//   ....[46]....
        /*03e4*/ 	.word	0x00000d40
        /*03e8*/ 	.word	0x000000ff
        /*03ec*/ 	.word	0x00000170
        /*03f0*/ 	.short	0x0100
        /*03f2*/ 	.byte	0x07
	.zero		1


	//   ....[47]....
        /*03f4*/ 	.word	0x00000d50
        /*03f8*/ 	.word	0x000000ff
        /*03fc*/ 	.word	0x00000180
        /*0400*/ 	.short	0x0100
        /*0402*/ 	.byte	0x07
	.zero		1


	//   ....[48]....
        /*0404*/ 	.word	0x00000d60
        /*0408*/ 	.word	0x000000ff
        /*040c*/ 	.word	0x00000178
        /*0410*/ 	.short	0x0100
        /*0412*/ 	.byte	0x07
	.zero		1


	//   ....[49]....
        /*0414*/ 	.word	0x00000d70
        /*0418*/ 	.word	0x000000ff
        /*041c*/ 	.word	0x00000188
        /*0420*/ 	.short	0x0100
        /*0422*/ 	.byte	0x07
	.zero		1


	//   ....[50]....
        /*0424*/ 	.word	0x00001840
        /*0428*/ 	.word	0x000000ff
        /*042c*/ 	.word	0x00000088
        /*0430*/ 	.short	0x010a
        /*0432*/ 	.byte	0x04
	.zero		1


	//   ....[51]....
        /*0434*/ 	.word	0x00001b00
        /*0438*/ 	.word	0x000000ff
        /*043c*/ 	.word	0x00000088
        /*0440*/ 	.short	0x010a
        /*0442*/ 	.byte	0x11
	.zero		1


	//   ....[52]....
        /*0444*/ 	.word	0x00001c90
        /*0448*/ 	.word	0x000000ff
        /*044c*/ 	.word	0x00000088
        /*0450*/ 	.short	0x010a
        /*0452*/ 	.byte	0x08
	.zero		1


	//   ....[53]....
        /*0454*/ 	.word	0x00001ee0
        /*0458*/ 	.word	0x000000ff
        /*045c*/ 	.word	0x00000158
        /*0460*/ 	.short	0x0101
        /*0462*/ 	.byte	0x1e
	.zero		1


	//   ....[54]....
        /*0464*/ 	.word	0x00001f00
        /*0468*/ 	.word	0x000000ff
        /*046c*/ 	.word	0x00000088
        /*0470*/ 	.short	0x010a
        /*0472*/ 	.byte	0x04
	.zero		1


	//   ....[55]....
        /*0474*/ 	.word	0x000021a0
        /*0478*/ 	.word	0x000000ff
        /*047c*/ 	.word	0x00000088
        /*0480*/ 	.short	0x010a
        /*0482*/ 	.byte	0x19
	.zero		1


	//   ....[56]....
        /*0484*/ 	.word	0x00002330
        /*0488*/ 	.word	0x000000ff
        /*048c*/ 	.word	0x00000088
        /*0490*/ 	.short	0x010a
        /*0492*/ 	.byte	0x08
	.zero		1


	//   ....[57]....
        /*0494*/ 	.word	0x000025c0
        /*0498*/ 	.word	0x000000ff
        /*049c*/ 	.word	0x00000160
        /*04a0*/ 	.short	0x010a
        /*04a2*/ 	.byte	0x1e
	.zero		1


	//   ....[58]....
        /*04a4*/ 	.word	0x00002680
        /*04a8*/ 	.word	0x000000ff
        /*04ac*/ 	.word	0x00000000
        /*04b0*/ 	.short	0x0101
        /*04b2*/ 	.byte	0x04
	.zero		1


	//   ....[59]....
        /*04b4*/ 	.word	0x00002b70
        /*04b8*/ 	.word	0x000000ff
        /*04bc*/ 	.word	0x00000000
        /*04c0*/ 	.short	0x010a
        /*04c2*/ 	.byte	0x04
	.zero		1


	//   ....[60]....
        /*04c4*/ 	.word	0x00002c00
        /*04c8*/ 	.word	0x000000ff
        /*04cc*/ 	.word	0x00000000
        /*04d0*/ 	.short	0x010a
        /*04d2*/ 	.byte	0x04
	.zero		1


	//   ....[61]....
        /*04d4*/ 	.word	0x00002c90
        /*04d8*/ 	.word	0x000000ff
        /*04dc*/ 	.word	0x00000000
        /*04e0*/ 	.short	0x010a
        /*04e2*/ 	.byte	0x04
	.zero		1


	//   ....[62]....
        /*04e4*/ 	.word	0x00002d20
        /*04e8*/ 	.word	0x000000ff
        /*04ec*/ 	.word	0x00000000
        /*04f0*/ 	.short	0x010a
        /*04f2*/ 	.byte	0x04
	.zero		1


	//   ....[63]....
        /*04f4*/ 	.word	0x00002db0
        /*04f8*/ 	.word	0x000000ff
        /*04fc*/ 	.word	0x00000000
        /*0500*/ 	.short	0x010a
        /*0502*/ 	.byte	0x04
	.zero		1


	//   ....[64]....
        /*0504*/ 	.word	0x00002e40
        /*0508*/ 	.word	0x000000ff
        /*050c*/ 	.word	0x00000000
        /*0510*/ 	.short	0x010a
        /*0512*/ 	.byte	0x04
	.zero		1


	//   ....[65]....
        /*0514*/ 	.word	0x00002ed0
        /*0518*/ 	.word	0x000000ff
        /*051c*/ 	.word	0x00000000
        /*0520*/ 	.short	0x010a
        /*0522*/ 	.byte	0x04
	.zero		1


	//   ....[66]....
        /*0524*/ 	.word	0x00002f60
        /*0528*/ 	.word	0x000000ff
        /*052c*/ 	.word	0x00000000
        /*0530*/ 	.short	0x010a
        /*0532*/ 	.byte	0x04
	.zero		1


	//   ....[67]....
        /*0534*/ 	.word	0x00002ff0
        /*0538*/ 	.word	0x000000ff
        /*053c*/ 	.word	0x00000000
        /*0540*/ 	.short	0x010a
        /*0542*/ 	.byte	0x04
	.zero		1


	//   ....[68]....
        /*0544*/ 	.word	0x00003080
        /*0548*/ 	.word	0x000000ff
        /*054c*/ 	.word	0x00000000
        /*0550*/ 	.short	0x010a
        /*0552*/ 	.byte	0x04
	.zero		1


	//   ....[69]....
        /*0554*/ 	.word	0x00003110
        /*0558*/ 	.word	0x000000ff
        /*055c*/ 	.word	0x00000000
        /*0560*/ 	.short	0x010a
        /*0562*/ 	.byte	0x04
	.zero		1


	//   ....[70]....
        /*0564*/ 	.word	0x000031a0
        /*0568*/ 	.word	0x000000ff
        /*056c*/ 	.word	0x00000000
        /*0570*/ 	.short	0x010a
        /*0572*/ 	.byte	0x04
	.zero		1


	//   ....[71]....
        /*0574*/ 	.word	0x00003230
        /*0578*/ 	.word	0x000000ff
        /*057c*/ 	.word	0x00000000
        /*0580*/ 	.short	0x010a
        /*0582*/ 	.byte	0x04
	.zero		1


	//   ....[72]....
        /*0584*/ 	.word	0x000032c0
        /*0588*/ 	.word	0x000000ff
        /*058c*/ 	.word	0x00000000
        /*0590*/ 	.short	0x010a
        /*0592*/ 	.byte	0x04
	.zero		1


	//   ....[73]....
        /*0594*/ 	.word	0x00003350
        /*0598*/ 	.word	0x000000ff
        /*059c*/ 	.word	0x00000000
        /*05a0*/ 	.short	0x010a
        /*05a2*/ 	.byte	0x04
	.zero		1


	//   ....[74]....
        /*05a4*/ 	.word	0x000033e0
        /*05a8*/ 	.word	0x000000ff
        /*05ac*/ 	.word	0x00000000
        /*05b0*/ 	.short	0x010a
        /*05b2*/ 	.byte	0x04
	.zero		1


	//   ....[75]....
        /*05b4*/ 	.word	0x00003480
        /*05b8*/ 	.word	0x00000000
        /*05bc*/ 	.word	0x00000000
        /*05c0*/ 	.short	0x010a
        /*05c2*/ 	.byte	0xff
	.zero		1


	//   ....[76]....
        /*05c4*/ 	.word	0x000035b0
        /*05c8*/ 	.word	0x000000ff
        /*05cc*/ 	.word	0x00000168
        /*05d0*/ 	.short	0x010a
        /*05d2*/ 	.byte	0x2d
	.zero		1


	//   ....[77]....
        /*05d4*/ 	.word	0x00003650
        /*05d8*/ 	.word	0x000000ff
        /*05dc*/ 	.word	0x00000160
        /*05e0*/ 	.short	0x010a
        /*05e2*/ 	.byte	0x2d
	.zero		1


	//   ....[78]....
        /*05e4*/ 	.word	0x000036f0
        /*05e8*/ 	.word	0x000000ff
        /*05ec*/ 	.word	0x00000000
        /*05f0*/ 	.short	0x0101
        /*05f2*/ 	.byte	0x06
	.zero		1


	//   ....[79]....
        /*05f4*/ 	.word	0x00003730
        /*05f8*/ 	.word	0x000000ff
        /*05fc*/ 	.word	0x00000168
        /*0600*/ 	.short	0x0106
        /*0602*/ 	.byte	0x2d
	.zero		1


	//   ....[80]....
        /*0604*/ 	.word	0x00003770
        /*0608*/ 	.word	0x00000000
        /*060c*/ 	.word	0x00000168
        /*0610*/ 	.short	0x010a
        /*0612*/ 	.byte	0xff
	.zero		1


	//   ....[81]....
        /*0614*/ 	.word	0x00003ca0
        /*0618*/ 	.word	0x000000ff
        /*061c*/ 	.word	0x00000160
        /*0620*/ 	.short	0x010a
        /*0622*/ 	.byte	0x06
	.zero		1


	//   ....[82]....
        /*0624*/ 	.word	0x00003d50
        /*0628*/ 	.word	0x000000ff
        /*062c*/ 	.word	0x00000000
        /*0630*/ 	.short	0x0101
        /*0632*/ 	.byte	0x05
	.zero		1


	//   ....[83]....
        /*0634*/ 	.word	0x00003d60
        /*0638*/ 	.word	0x000000ff
        /*063c*/ 	.word	0x00000180
        /*0640*/ 	.short	0x010a
        /*0642*/ 	.byte	0x08
	.zero		1


	//   ....[84]....
        /*0644*/ 	.word	0x00003df0
        /*0648*/ 	.word	0x000000ff
        /*064c*/ 	.word	0x00000000
        /*0650*/ 	.short	0x010a
        /*0652*/ 	.byte	0x04
	.zero		1


	//   ....[85]....
        /*0654*/ 	.word	0x00003e60
        /*0658*/ 	.word	0x000000ff
        /*065c*/ 	.word	0x00000000
        /*0660*/ 	.short	0x010a
        /*0662*/ 	.byte	0x07
	.zero		1


	//   ....[86]....
        /*0664*/ 	.word	0x00003f90
        /*0668*/ 	.word	0x000000ff
        /*066c*/ 	.word	0x00000000
        /*0670*/ 	.short	0x010a
        /*0672*/ 	.byte	0x04
	.zero		1


	//   ....[87]....
        /*0674*/ 	.word	0x000041e0
        /*0678*/ 	.word	0x000000ff
        /*067c*/ 	.word	0x00000000
        /*0680*/ 	.short	0x010a
        /*0682*/ 	.byte	0x05
	.zero		1


	//   ....[88]....
        /*0684*/ 	.word	0x00004270
        /*0688*/ 	.word	0x000000ff
        /*068c*/ 	.word	0x00000000
        /*0690*/ 	.short	0x010a
        /*0692*/ 	.byte	0x07
	.zero		1


	//   ....[89]....
        /*0694*/ 	.word	0x000047a0
        /*0698*/ 	.word	0x000000ff
        /*069c*/ 	.word	0x00000160
        /*06a0*/ 	.short	0x010a
        /*06a2*/ 	.byte	0x0f
	.zero		1


	//   ....[90]....
        /*06a4*/ 	.word	0x00004840
        /*06a8*/ 	.word	0x000000ff
        /*06ac*/ 	.word	0x00000000
        /*06b0*/ 	.short	0x0101
        /*06b2*/ 	.byte	0x0e
	.zero		1


	//   ....[91]....
        /*06b4*/ 	.word	0x00004b60
        /*06b8*/ 	.word	0x000000ff
        /*06bc*/ 	.word	0x00000158
        /*06c0*/ 	.short	0x010a
        /*06c2*/ 	.byte	0x0f
	.zero		1


	//   ....[92]....
        /*06c4*/ 	.word	0x00004d40
        /*06c8*/ 	.word	0x000000ff
        /*06cc*/ 	.word	0x00000130
        /*06d0*/ 	.short	0x010a
        /*06d2*/ 	.byte	0x0f
	.zero		1


	//   ....[93]....
        /*06d4*/ 	.word	0x00004fb0
        /*06d8*/ 	.word	0x000000ff
        /*06dc*/ 	.word	0x00000110
        /*06e0*/ 	.short	0x010b
        /*06e2*/ 	.byte	0x0f
	.zero		1


	//   ....[94]....
        /*06e4*/ 	.word	0x00004fc0
        /*06e8*/ 	.word	0x000000ff
        /*06ec*/ 	.word	0x00000000
        /*06f0*/ 	.short	0x0101
        /*06f2*/ 	.byte	0x1f
	.zero		1


	//   ....[95]....
        /*06f4*/ 	.word	0x00004fe0
        /*06f8*/ 	.word	0x000000ff
        /*06fc*/ 	.word	0x00000138
        /*0700*/ 	.short	0x010a
        /*0702*/ 	.byte	0x0f
	.zero		1


	//   ....[96]....
        /*0704*/ 	.word	0x00005140
        /*0708*/ 	.word	0x000000ff
        /*070c*/ 	.word	0x00000118
        /*0710*/ 	.short	0x010b
        /*0712*/ 	.byte	0x0f
	.zero		1


	//   ....[97]....
        /*0714*/ 	.word	0x00005150
        /*0718*/ 	.word	0x000000ff
        /*071c*/ 	.word	0x00000000
        /*0720*/ 	.short	0x0101
        /*0722*/ 	.byte	0x1e
	.zero		1


	//   ....[98]....
        /*0724*/ 	.word	0x00005160
        /*0728*/ 	.word	0x000000ff
        /*072c*/ 	.word	0x00000140
        /*0730*/ 	.short	0x010a
        /*0732*/ 	.byte	0x0f
	.zero		1


	//   ....[99]....
        /*0734*/ 	.word	0x00005300
        /*0738*/ 	.word	0x000000ff
        /*073c*/ 	.word	0x00000120
        /*0740*/ 	.short	0x010b
        /*0742*/ 	.byte	0x0f
	.zero		1


	//   ....[100]....
        /*0744*/ 	.word	0x00005380
        /*0748*/ 	.word	0x000000ff
        /*074c*/ 	.word	0x00000000
        /*0750*/ 	.short	0x0101
        /*0752*/ 	.byte	0x2d
	.zero		1


	//   ....[101]....
        /*0754*/ 	.word	0x000053b0
        /*0758*/ 	.word	0x000000ff
        /*075c*/ 	.word	0x00000148
        /*0760*/ 	.short	0x010a
        /*0762*/ 	.byte	0x0f
	.zero		1


	//   ....[102]....
        /*0764*/ 	.word	0x00005580
        /*0768*/ 	.word	0x000000ff
        /*076c*/ 	.word	0x00000128
        /*0770*/ 	.short	0x010b
        /*0772*/ 	.byte	0x0f
	.zero		1


	//   ....[103]....
        /*0774*/ 	.word	0x000055a0
        /*0778*/ 	.word	0x000000ff
        /*077c*/ 	.word	0x00000000
        /*0780*/ 	.short	0x0101
        /*0782*/ 	.byte	0x17
	.zero		1


	//   ....[104]....
        /*0784*/ 	.word	0x000055d0
        /*0788*/ 	.word	0x000000ff
        /*078c*/ 	.word	0x00000130
        /*0790*/ 	.short	0x010a
        /*0792*/ 	.byte	0x0f
	.zero		1


	//   ....[105]....
        /*0794*/ 	.word	0x000055f0
        /*0798*/ 	.word	0x000000ff
        /*079c*/ 	.word	0x00000138
        /*07a0*/ 	.short	0x010a
        /*07a2*/ 	.byte	0x0f
	.zero		1


	//   ....[106]....
        /*07a4*/ 	.word	0x00005610
        /*07a8*/ 	.word	0x000000ff
        /*07ac*/ 	.word	0x00000140
        /*07b0*/ 	.short	0x010a
        /*07b2*/ 	.byte	0x0f
	.zero		1


	//   ....[107]....
        /*07b4*/ 	.word	0x00005650
        /*07b8*/ 	.word	0x00000000
        /*07bc*/ 	.word	0x00000148
        /*07c0*/ 	.short	0x010a
        /*07c2*/ 	.byte	0xff
	.zero		1


	//   ....[108]....
        /*07c4*/ 	.word	0x000059e0
        /*07c8*/ 	.word	0x000000ff
        /*07cc*/ 	.word	0x00000160
        /*07d0*/ 	.short	0x010a
        /*07d2*/ 	.byte	0x32
	.zero		1


	//   ....[109]....
        /*07d4*/ 	.word	0x00005b00
        /*07d8*/ 	.word	0x000000ff
        /*07dc*/ 	.word	0x00000000
        /*07e0*/ 	.short	0x0101
        /*07e2*/ 	.byte	0x04
	.zero		1


	//   ....[110]....
        /*07e4*/ 	.word	0x00006570
        /*07e8*/ 	.word	0x000000ff
        /*07ec*/ 	.word	0x00000110
        /*07f0*/ 	.short	0x010a
        /*07f2*/ 	.byte	0x32
	.zero		1


	//   ....[111]....
        /*07f4*/ 	.word	0x00006610
        /*07f8*/ 	.word	0x00000053
        /*07fc*/ 	.word	0x00000170
        /*0800*/ 	.short	0x010a
        /*0802*/ 	.byte	0xff
	.zero		1


	//   ....[112]....
        /*0804*/ 	.word	0x000066e0
        /*0808*/ 	.word	0x000000ff
        /*080c*/ 	.word	0x00000110
        /*0810*/ 	.short	0x010a
        /*0812*/ 	.byte	0x32
	.zero		1


	//   ....[113]....
        /*0814*/ 	.word	0x000067c0
        /*0818*/ 	.word	0x00000053
        /*081c*/ 	.word	0x00000170
        /*0820*/ 	.short	0x010a
        /*0822*/ 	.byte	0xff
	.zero		1


	//   ....[114]....
        /*0824*/ 	.word	0x00006f10
        /*0828*/ 	.word	0x00000000
        /*082c*/ 	.word	0x00000000
        /*0830*/ 	.short	0x0101
        /*0832*/ 	.byte	0xff
	.zero		1


	//   ....[115]....
        /*0834*/ 	.word	0x00006f20
        /*0838*/ 	.word	0x00000004
        /*083c*/ 	.word	0x00000110
        /*0840*/ 	.short	0x010a
        /*0842*/ 	.byte	0xff
	.zero		1


	//   ....[116]....
        /*0844*/ 	.word	0x00006fe0
        /*0848*/ 	.word	0x00000004
        /*084c*/ 	.word	0x00000110
        /*0850*/ 	.short	0x010a
        /*0852*/ 	.byte	0xff
	.zero		1


	//   ....[117]....
        /*0854*/ 	.word	0x000077a0
        /*0858*/ 	.word	0x0000005d
        /*085c*/ 	.word	0x00000000
        /*0860*/ 	.short	0x0101
        /*0862*/ 	.byte	0xff
	.zero		1


	//   ....[118]....
        /*0864*/ 	.word	0x000077c0
        /*0868*/ 	.word	0x00000010
        /*086c*/ 	.word	0x00000110
        /*0870*/ 	.short	0x010a
        /*0872*/ 	.byte	0xff
	.zero		1


	//   ....[119]....
        /*0874*/ 	.word	0x00007870
        /*0878*/ 	.word	0x00000010
        /*087c*/ 	.word	0x00000110
        /*0880*/ 	.short	0x010a
        /*0882*/ 	.byte	0xff
	.zero		1


	//   ....[120]....
        /*0884*/ 	.word	0x00008020
        /*0888*/ 	.word	0x0000005d
        /*088c*/ 	.word	0x00000000
        /*0890*/ 	.short	0x0101
        /*0892*/ 	.byte	0xff
	.zero		1


	//   ....[121]....
        /*0894*/ 	.word	0x00008040
        /*0898*/ 	.word	0x00000011
        /*089c*/ 	.word	0x00000110
        /*08a0*/ 	.short	0x010a
        /*08a2*/ 	.byte	0xff
	.zero		1


	//   ....[122]....
        /*08a4*/ 	.word	0x000080f0
        /*08a8*/ 	.word	0x00000011
        /*08ac*/ 	.word	0x00000110
        /*08b0*/ 	.short	0x010a
        /*08b2*/ 	.byte	0xff
	.zero		1


	//   ....[123]....
        /*08b4*/ 	.word	0x00008430
        /*08b8*/ 	.word	0x000000ff
        /*08bc*/ 	.word	0x00000000
        /*08c0*/ 	.short	0x0101
        /*08c2*/ 	.byte	0x05
	.zero		1


	//   ....[124]....
        /*08c4*/ 	.word	0x00008900
        /*08c8*/ 	.word	0x00000003
        /*08cc*/ 	.word	0x00000000
        /*08d0*/ 	.short	0x0101
        /*08d2*/ 	.byte	0xff
	.zero		1


	//   ....[125]....
        /*08d4*/ 	.word	0x00008b40
        /*08d8*/ 	.word	0x000000ff
        /*08dc*/ 	.word	0x00000000
        /*08e0*/ 	.short	0x0101
        /*08e2*/ 	.byte	0x04
	.zero		1


	//   ....[126]....
        /*08e4*/ 	.word	0x00008b70
        /*08e8*/ 	.word	0x00000002
        /*08ec*/ 	.word	0x00000088
        /*08f0*/ 	.short	0x010a
        /*08f2*/ 	.byte	0xff
	.zero		1


	//   ....[127]....
        /*08f4*/ 	.word	0x00008bd0
        /*08f8*/ 	.word	0x00000002
        /*08fc*/ 	.word	0x00000088
        /*0900*/ 	.short	0x010a
        /*0902*/ 	.byte	0xff
	.zero		1


	//   ....[128]....
        /*0904*/ 	.word	0x00008c30
        /*0908*/ 	.word	0x00000002
        /*090c*/ 	.word	0x00000160
        /*0910*/ 	.short	0x010a
        /*0912*/ 	.byte	0xff
	.zero		1


	//   ....[129]....
        /*0914*/ 	.word	0x00008c90
        /*0918*/ 	.word	0x00000000
        /*091c*/ 	.word	0x00000000
        /*0920*/ 	.short	0x010a
        /*0922*/ 	.byte	0xff
	.zero		1


	//   ....[130]....
        /*0924*/ 	.word	0x00008cf0
        /*0928*/ 	.word	0x00000000
        /*092c*/ 	.word	0x00000000
        /*0930*/ 	.short	0x010a
        /*0932*/ 	.byte	0xff
	.zero		1


	//   ....[131]....
        /*0934*/ 	.word	0x00008d50
        /*0938*/ 	.word	0x00000000
        /*093c*/ 	.word	0x00000000
        /*0940*/ 	.short	0x010a
        /*0942*/ 	.byte	0xff
	.zero		1


	//   ....[132]....
        /*0944*/ 	.word	0x00008db0
        /*0948*/ 	.word	0x00000000
        /*094c*/ 	.word	0x00000000
        /*0950*/ 	.short	0x010a
        /*0952*/ 	.byte	0xff
	.zero		1


	//   ....[133]....
        /*0954*/ 	.word	0x00008e10
        /*0958*/ 	.word	0x00000000
        /*095c*/ 	.word	0x00000000
        /*0960*/ 	.short	0x010a
        /*0962*/ 	.byte	0xff
	.zero		1


	//   ....[134]....
        /*0964*/ 	.word	0x00008e70
        /*0968*/ 	.word	0x00000000
        /*096c*/ 	.word	0x00000000
        /*0970*/ 	.short	0x010a
        /*0972*/ 	.byte	0xff
	.zero		1


	//   ....[135]....
        /*0974*/ 	.word	0x00008ed0
        /*0978*/ 	.word	0x00000000
        /*097c*/ 	.word	0x00000000
        /*0980*/ 	.short	0x010a
        /*0982*/ 	.byte	0xff
	.zero		1


	//   ....[136]....
        /*0984*/ 	.word	0x00008f30
        /*0988*/ 	.word	0x00000000
        /*098c*/ 	.word	0x00000000
        /*0990*/ 	.short	0x010a
        /*0992*/ 	.byte	0xff
	.zero		1


	//   ....[137]....
        /*0994*/ 	.word	0x00008f90
        /*0998*/ 	.word	0x00000000
        /*099c*/ 	.word	0x00000000
        /*09a0*/ 	.short	0x010a
        /*09a2*/ 	.byte	0xff
	.zero		1


	//   ....[138]....
        /*09a4*/ 	.word	0x00008ff0
        /*09a8*/ 	.word	0x00000000
        /*09ac*/ 	.word	0x00000000
        /*09b0*/ 	.short	0x010a
        /*09b2*/ 	.byte	0xff
	.zero		1


	//   ....[139]....
        /*09b4*/ 	.word	0x00009050
        /*09b8*/ 	.word	0x00000000
        /*09bc*/ 	.word	0x00000000
        /*09c0*/ 	.short	0x010a
        /*09c2*/ 	.byte	0xff
	.zero		1


	//   ....[140]....
        /*09c4*/ 	.word	0x000090b0
        /*09c8*/ 	.word	0x00000000
        /*09cc*/ 	.word	0x00000000
        /*09d0*/ 	.short	0x010a
        /*09d2*/ 	.byte	0xff
	.zero		1


	//   ....[141]....
        /*09d4*/ 	.word	0x00009110
        /*09d8*/ 	.word	0x00000000
        /*09dc*/ 	.word	0x00000000
        /*09e0*/ 	.short	0x010a
        /*09e2*/ 	.byte	0xff
	.zero		1


	//   ....[142]....
        /*09e4*/ 	.word	0x00009170
        /*09e8*/ 	.word	0x00000000
        /*09ec*/ 	.word	0x00000000
        /*09f0*/ 	.short	0x010a
        /*09f2*/ 	.byte	0xff
	.zero		1


	//   ....[143]....
        /*09f4*/ 	.word	0x000091d0
        /*09f8*/ 	.word	0x00000000
        /*09fc*/ 	.word	0x00000000
        /*0a00*/ 	.short	0x010a
        /*0a02*/ 	.byte	0xff
	.zero		1


	//   ....[144]....
        /*0a04*/ 	.word	0x00009230
        /*0a08*/ 	.word	0x00000000
        /*0a0c*/ 	.word	0x00000000
        /*0a10*/ 	.short	0x010a
        /*0a12*/ 	.byte	0xff
	.zero		1


	//   ....[145]....
        /*0a14*/ 	.word	0x00009290
        /*0a18*/ 	.word	0x00000004
        /*0a1c*/ 	.word	0x00000168
        /*0a20*/ 	.short	0x010a
        /*0a22*/ 	.byte	0xff
	.zero		1


	//   ....[146]....
        /*0a24*/ 	.word	0x000092f0
        /*0a28*/ 	.word	0x00000004
        /*0a2c*/ 	.word	0x00000160
        /*0a30*/ 	.short	0x010a
        /*0a32*/ 	.byte	0xff
	.zero		1


	//   ....[147]....
        /*0a34*/ 	.word	0x00009350
        /*0a38*/ 	.word	0x00000000
        /*0a3c*/ 	.word	0x00000160
        /*0a40*/ 	.short	0x010a
        /*0a42*/ 	.byte	0xff
	.zero		1


	//   ....[148]....
        /*0a44*/ 	.word	0x000093b0
        /*0a48*/ 	.word	0x00000005
        /*0a4c*/ 	.word	0x00000180
        /*0a50*/ 	.short	0x010a
        /*0a52*/ 	.byte	0xff
	.zero		1


	//   ....[149]....
        /*0a54*/ 	.word	0x00009410
        /*0a58*/ 	.word	0x00000000
        /*0a5c*/ 	.word	0x00000000
        /*0a60*/ 	.short	0x010a
        /*0a62*/ 	.byte	0xff
	.zero		1


	//   ....[150]....
        /*0a64*/ 	.word	0x00009470
        /*0a68*/ 	.word	0x00000000
        /*0a6c*/ 	.word	0x00000000
        /*0a70*/ 	.short	0x010a
        /*0a72*/ 	.byte	0xff
	.zero		1


	//   ....[151]....
        /*0a74*/ 	.word	0x000094d0
        /*0a78*/ 	.word	0x00000000
        /*0a7c*/ 	.word	0x00000000
        /*0a80*/ 	.short	0x010a
        /*0a82*/ 	.byte	0xff
	.zero		1


	//   ....[152]....
        /*0a84*/ 	.word	0x00009530
        /*0a88*/ 	.word	0x00000000
        /*0a8c*/ 	.word	0x00000160
        /*0a90*/ 	.short	0x010a
        /*0a92*/ 	.byte	0xff
	.zero		1


	//   ....[153]....
        /*0a94*/ 	.word	0x00009590
        /*0a98*/ 	.word	0x00000000
        /*0a9c*/ 	.word	0x00000158
        /*0aa0*/ 	.short	0x010a
        /*0aa2*/ 	.byte	0xff
	.zero		1


	//   ....[154]....
        /*0aa4*/ 	.word	0x000095f0
        /*0aa8*/ 	.word	0x00000003
        /*0aac*/ 	.word	0x00000130
        /*0ab0*/ 	.short	0x010a
        /*0ab2*/ 	.byte	0xff
	.zero		1


	//   ....[155]....
        /*0ab4*/ 	.word	0x00009650
        /*0ab8*/ 	.word	0x00000003
        /*0abc*/ 	.word	0x00000138
        /*0ac0*/ 	.short	0x010a
        /*0ac2*/ 	.byte	0xff
	.zero		1


	//   ....[156]....
        /*0ac4*/ 	.word	0x000096b0
        /*0ac8*/ 	.word	0x00000003
        /*0acc*/ 	.word	0x00000140
        /*0ad0*/ 	.short	0x010a
        /*0ad2*/ 	.byte	0xff
	.zero		1


	//   ....[157]....
        /*0ad4*/ 	.word	0x00009710
        /*0ad8*/ 	.word	0x00000003
        /*0adc*/ 	.word	0x00000148
        /*0ae0*/ 	.short	0x010a
        /*0ae2*/ 	.byte	0xff
	.zero		1


	//   ....[158]....
        /*0ae4*/ 	.word	0x00009770
        /*0ae8*/ 	.word	0x00000000
        /*0aec*/ 	.word	0x00000130
        /*0af0*/ 	.short	0x010a
        /*0af2*/ 	.byte	0xff
	.zero		1


	//   ....[159]....
        /*0af4*/ 	.word	0x000097d0
        /*0af8*/ 	.word	0x00000000
        /*0afc*/ 	.word	0x00000138
        /*0b00*/ 	.short	0x010a
        /*0b02*/ 	.byte	0xff
	.zero		1


	//   ....[160]....
        /*0b04*/ 	.word	0x00009830
        /*0b08*/ 	.word	0x00000000
        /*0b0c*/ 	.word	0x00000140
        /*0b10*/ 	.short	0x010a
        /*0b12*/ 	.byte	0xff
	.zero		1


	//   ....[161]....
        /*0b14*/ 	.word	0x00009890
        /*0b18*/ 	.word	0x00000000
        /*0b1c*/ 	.word	0x00000160
        /*0b20*/ 	.short	0x010a
        /*0b22*/ 	.byte	0xff
	.zero		1


	//   ....[162]....
        /*0b24*/ 	.word	0x000098f0
        /*0b28*/ 	.word	0x00000002
        /*0b2c*/ 	.word	0x00000110
        /*0b30*/ 	.short	0x010a
        /*0b32*/ 	.byte	0xff
	.zero		1


	//   ....[163]....
        /*0b34*/ 	.word	0x00009940
        /*0b38*/ 	.word	0x00000053
        /*0b3c*/ 	.word	0x00000170
        /*0b40*/ 	.short	0x010a
        /*0b42*/ 	.byte	0xff
	.zero		1


	//   ....[164]....
        /*0b44*/ 	.word	0x00009990
        /*0b48*/ 	.word	0x00000004
        /*0b4c*/ 	.word	0x00000110
        /*0b50*/ 	.short	0x010a
        /*0b52*/ 	.byte	0xff
	.zero		1


	//   ....[165]....
        /*0b54*/ 	.word	0x000099e0
        /*0b58*/ 	.word	0x00000010
        /*0b5c*/ 	.word	0x00000110
        /*0b60*/ 	.short	0x010a
        /*0b62*/ 	.byte	0xff
	.zero		1


	//   ....[166]....
        /*0b64*/ 	.word	0x00009a30
        /*0b68*/ 	.word	0x00000011
        /*0b6c*/ 	.word	0x00000110
        /*0b70*/ 	.short	0x010a
        /*0b72*/ 	.byte	0xff
	.zero		1


	//----- nvinfo : EIATTR_NUM_MBARRIERS
	.align		4
.L_47:
        /*0b74*/ 	.byte	0x03, 0x38
        /*0b76*/ 	.short	0x0032


	//----- nvinfo : EIATTR_EXIT_INSTR_OFFSETS
	.align		4
        /*0b78*/ 	.byte	0x04, 0x1c
        /*0b7a*/ 	.short	(.L_49 - .L_48)


	//   ....[0]....
.L_48:
        /*0b7c*/ 	.word	0x000034b0


	//   ....[1]....
        /*0b80*/ 	.word	0x00003740


	//   ....[2]....
        /*0b84*/ 	.word	0x000037a0


	//   ....[3]....
        /*0b88*/ 	.word	0x000044e0


	//   ....[4]....
        /*0b8c*/ 	.word	0x00005680


	//   ....[5]....
        /*0b90*/ 	.word	0x000056c0


	//   ....[6]....
        /*0b94*/ 	.word	0x00008a30


	//   ....[7]....
        /*0b98*/ 	.word	0x00008ab0


	//   ....[8]....
        /*0b9c*/ 	.word	0x00008ae0


	//   ....[9]....
        /*0ba0*/ 	.word	0x00008b50


	//----- nvinfo : EIATTR_MAX_THREADS
	.align		4
.L_49:
        /*0ba4*/ 	.byte	0x04, 0x05
        /*0ba6*/ 	.short	(.L_51 - .L_50)
.L_50:
        /*0ba8*/ 	.word	0x00000100
        /*0bac*/ 	.word	0x00000001
        /*0bb0*/ 	.word	0x00000001


	//----- nvinfo : EIATTR_CRS_STACK_SIZE
	.align		4
.L_51:
        /*0bb4*/ 	.byte	0x04, 0x1e
        /*0bb6*/ 	.short	(.L_53 - .L_52)
.L_52:
        /*0bb8*/ 	.word	0x00000000


	//----- nvinfo : EIATTR_CBANK_PARAM_SIZE
	.align		4
.L_53:
        /*0bbc*/ 	.byte	0x03, 0x19
        /*0bbe*/ 	.short	0x0800


	//----- nvinfo : EIATTR_PARAM_CBANK
	.align		4
        /*0bc0*/ 	.byte	0x04, 0x0a
        /*0bc2*/ 	.short	(.L_55 - .L_54)
	.align		4
.L_54:
        /*0bc4*/ 	.word	index@(.nv.constant0._ZN7cutlass13device_kernelINS_4conv6kernel13ConvUniversalINS1_16ConvProblemShapeILNS1_8OperatorE1ELi2EEENS1_10collective14CollectiveConvINS1_47MainloopSm100TmaUmmaWarpSpecializedImplicitGemmILS5_1ELi17ELi2ELi1ELi2EN4cute5tupleIJNSA_1CILi2EEENSC_ILi1EEESE_EEEEENSB_IJNSC_ILi64EEENSC_ILi128EEENSB_IJNSC_ILi32EEEEEEEEENS_10bfloat16_tESM_NSA_8TiledMMAINSA_8MMA_AtomIJNSA_20SM100_MMA_F16BF16_SSISM_SM_fLi64ELi128ELNSA_4UMMA5MajorE0ELSR_1ELNSQ_7ScaleInE0ELSS_0EEEEEENSA_6LayoutINSB_IJSE_SE_SE_EEENSB_IJNSC_ILi0EEESX_SX_EEEEENSB_IJNSA_10UnderscoreES10_S10_EEEEENS7_6detail27Sm100ImplicitGemmTileTraitsINSA_20SM90_TMA_LOAD_IM2COLENSA_14ComposedLayoutINSA_7SwizzleILi2ELi4ELi3EEENSA_18smem_ptr_flag_bitsILi16EEENSV_INSB_IJNSC_ILi8EEESJ_EEENSB_IJSJ_SE_EEEEEEEvEENS14_INSA_23SM90_TMA_LOAD_MULTICASTENS16_INS17_ILi3ELi4ELi3EEES1A_NSV_INSB_IJSH_S1B_EEENSB_IJSE_SH_EEEEEEEvEEEENS_8epilogue10collective18CollectiveEpilogueINS1P_23Sm100TmaWarpSpecializedILi4ELi2ELi16ELb1ELb0EEEJSL_NSB_IJNSV_ISH_SE_EENSV_ISJ_SE_EEEEESM_NSB_IJNSB_IJlllEEESE_SX_EEESM_S1Y_NS1P_6fusion15FusionCallbacksIS1T_NS1Z_17LinearCombinationISM_fSM_fLNS_15FloatRoundStyleE2EEESL_S1W_JEEENSA_5SM1004TMEM4LOAD26SM100_TMEM_LOAD_16dp256b4xES15_S1F_NSA_17SM75_U32x4_LDSM_NENSA_21SM90_TMA_STORE_IM2COLES1F_NSA_17SM90_U32x4_STSM_NENSA_39AutoVectorizingCopyWithAssumedAlignmentILi128EEEEEEvvEEEEvNT_6ParamsE)
        /*0bc8*/ 	.short	0x0380
        /*0bca*/ 	.short	0x0800


	//----- nvinfo : EIATTR_SW_WAR
	.align		4
.L_55:
        /*0bcc*/ 	.byte	0x04, 0x36
        /*0bce*/ 	.short	(.L_57 - .L_56)
.L_56:
        /*0bd0*/ 	.word	0x00000008
.L_57:


//--------------------- .nv.callgraph             --------------------------
	.section	.nv.callgraph,"",@"SHT_CUDA_CALLGRAPH"
	.align	4
	.sectionentsize	8
	.align		4
        /*0000*/ 	.word	0x00000000
	.align		4
        /*0004*/ 	.word	0xffffffff
	.align		4
        /*0008*/ 	.word	index@(_ZN7cutlass13device_kernelINS_4conv6kernel13ConvUniversalINS1_16ConvProblemShapeILNS1_8OperatorE1ELi2EEENS1_10collective14CollectiveConvINS1_47MainloopSm100TmaUmmaWarpSpecializedImplicitGemmILS5_1ELi17ELi2ELi1ELi2EN4cute5tupleIJNSA_1CILi2EEENSC_ILi1EEESE_EEEEENSB_IJNSC_ILi64EEENSC_ILi128EEENSB_IJNSC_ILi32EEEEEEEEENS_10bfloat16_tESM_NSA_8TiledMMAINSA_8MMA_AtomIJNSA_20SM100_MMA_F16BF16_SSISM_SM_fLi64ELi128ELNSA_4UMMA5MajorE0ELSR_1ELNSQ_7ScaleInE0ELSS_0EEEEEENSA_6LayoutINSB_IJSE_SE_SE_EEENSB_IJNSC_ILi0EEESX_SX_EEEEENSB_IJNSA_10UnderscoreES10_S10_EEEEENS7_6detail27Sm100ImplicitGemmTileTraitsINSA_20SM90_TMA_LOAD_IM2COLENSA_14ComposedLayoutINSA_7SwizzleILi2ELi4ELi3EEENSA_18smem_ptr_flag_bitsILi16EEENSV_INSB_IJNSC_ILi8EEESJ_EEENSB_IJSJ_SE_EEEEEEEvEENS14_INSA_23SM90_TMA_LOAD_MULTICASTENS16_INS17_ILi3ELi4ELi3EEES1A_NSV_INSB_IJSH_S1B_EEENSB_IJSE_SH_EEEEEEEvEEEENS_8epilogue10collective18CollectiveEpilogueINS1P_23Sm100TmaWarpSpecializedILi4ELi2ELi16ELb1ELb0EEEJSL_NSB_IJNSV_ISH_SE_EENSV_ISJ_SE_EEEEESM_NSB_IJNSB_IJlllEEESE_SX_EEESM_S1Y_NS1P_6fusion15FusionCallbacksIS1T_NS1Z_17LinearCombinationISM_fSM_fLNS_15FloatRoundStyleE2EEESL_S1W_JEEENSA_5SM1004TMEM4LOAD26SM100_TMEM_LOAD_16dp256b4xES15_S1F_NSA_17SM75_U32x4_LDSM_NENSA_21SM90_TMA_STORE_IM2COLES1F_NSA_17SM90_U32x4_STSM_NENSA_39AutoVectorizingCopyWithAssumedAlignmentILi128EEEEEEvvEEEEvNT_6ParamsE)
	.align		4
        /*000c*/ 	.word	index@(__assertfail)
	.align		4
        /*0010*/ 	.word	0x00000000
	.align		4
        /*0014*/ 	.word	0xfffffffe
	.align		4
        /*0018*/ 	.word	0x00000000
	.align		4
        /*001c*/ 	.word	0xfffffffd
	.align		4
        /*0020*/ 	.word	0x00000000
	.align		4
        /*0024*/ 	.word	0xfffffffc


//--------------------- .nv.constant4             --------------------------
	.section	.nv.constant4,"a",@progbits
	.align	8
	.align		8
.nv.constant4:
        /*0000*/ 	.dword	__assertfail
	.align		8
        /*0008*/ 	.dword	__unnamed_1
	.align		8
        /*0010*/ 	.dword	__unnamed_2
	.align		8
        /*0018*/ 	.dword	_ZN39_INTERNAL_9483dd6e_4_k_cu_d2dd87e8_32344cuda3std3__45__cpo5beginE
	.align		8
        /*0020*/ 	.dword	_ZN39_INTERNAL_9483dd6e_4_k_cu_d2dd87e8_32344cuda3std3__45__cpo3endE
	.align		8
        /*0028*/ 	.dword	_ZN39_INTERNAL_9483dd6e_4_k_cu_d2dd87e8_32344cuda3std3__45__cpo6cbeginE
	.align		8
        /*0030*/ 	.dword	_ZN39_INTERNAL_9483dd6e_4_k_cu_d2dd87e8_32344cuda3std3__45__cpo4cendE
	.align		8
        /*0038*/ 	.dword	_ZN39_INTERNAL_9483dd6e_4_k_cu_d2dd87e8_32344cuda3std3__441_GLOBAL__N__9483dd6e_4_k_cu_d2dd87e8_32346ignoreE
	.align		8
        /*0040*/ 	.dword	_ZN39_INTERNAL_9483dd6e_4_k_cu_d2dd87e8_32344cuda3std3__419piecewise_constructE
	.align		8
        /*0048*/ 	.dword	_ZN39_INTERNAL_9483dd6e_4_k_cu_d2dd87e8_32344cuda3std3__48in_placeE
	.align		8
        /*0050*/ 	.dword	_ZN39_INTERNAL_9483dd6e_4_k_cu_d2dd87e8_32344cuda3std6ranges3__45__cpo4swapE
	.align		8
        /*0058*/ 	.dword	_ZN39_INTERNAL_9483dd6e_4_k_cu_d2dd87e8_32344cuda3std6ranges3__45__cpo9iter_moveE
	.align		8
        /*0060*/ 	.dword	_ZN39_INTERNAL_9483dd6e_4_k_cu_d2dd87e8_32344cute7productE
	.align		8
        /*0068*/ 	.dword	_ZN39_INTERNAL_9483dd6e_4_k_cu_d2dd87e8_32344cute1_E
	.align		8
        /*0070*/ 	.dword	$str$27
	.align		8
        /*0078*/ 	.dword	$str$28
	.align		8
        /*0080*/ 	.dword	$str$29
	.align		8
        /*0088*/ 	.dword	$str$30


//--------------------- .text._ZN7cutlass13device_kernelINS_4conv6kernel13ConvUniversalINS1_16ConvProblemShapeILNS1_8OperatorE1ELi2EEENS1_10collective14CollectiveConvINS1_47MainloopSm100TmaUmmaWarpSpecializedImplicitGemmILS5_1ELi17ELi2ELi1ELi2EN4cute5tupleIJNSA_1CILi2EEENSC_ILi1EEESE_EEEEENSB_IJNSC_ILi64EEENSC_ILi128EEENSB_IJNSC_ILi32EEEEEEEEENS_10bfloat16_tESM_NSA_8TiledMMAINSA_8MMA_AtomIJNSA_20SM100_MMA_F16BF16_SSISM_SM_fLi64ELi128ELNSA_4UMMA5MajorE0ELSR_1ELNSQ_7ScaleInE0ELSS_0EEEEEENSA_6LayoutINSB_IJSE_SE_SE_EEENSB_IJNSC_ILi0EEESX_SX_EEEEENSB_IJNSA_10UnderscoreES10_S10_EEEEENS7_6detail27Sm100ImplicitGemmTileTraitsINSA_20SM90_TMA_LOAD_IM2COLENSA_14ComposedLayoutINSA_7SwizzleILi2ELi4ELi3EEENSA_18smem_ptr_flag_bitsILi16EEENSV_INSB_IJNSC_ILi8EEESJ_EEENSB_IJSJ_SE_EEEEEEEvEENS14_INSA_23SM90_TMA_LOAD_MULTICASTENS16_INS17_ILi3ELi4ELi3EEES1A_NSV_INSB_IJSH_S1B_EEENSB_IJSE_SH_EEEEEEEvEEEENS_8epilogue10collective18CollectiveEpilogueINS1P_23Sm100TmaWarpSpecializedILi4ELi2ELi16ELb1ELb0EEEJSL_NSB_IJNSV_ISH_SE_EENSV_ISJ_SE_EEEEESM_NSB_IJNSB_IJlllEEESE_SX_EEESM_S1Y_NS1P_6fusion15FusionCallbacksIS1T_NS1Z_17LinearCombinationISM_fSM_fLNS_15FloatRoundStyleE2EEESL_S1W_JEEENSA_5SM1004TMEM4LOAD26SM100_TMEM_LOAD_16dp256b4xES15_S1F_NSA_17SM75_U32x4_LDSM_NENSA_21SM90_TMA_STORE_IM2COLES1F_NSA_17SM90_U32x4_STSM_NENSA_39AutoVectorizingCopyWithAssumedAlignmentILi128EEEEEEvvEEEEvNT_6ParamsE --------------------------
	.section	.text._ZN7cutlass13device_kernelINS_4conv6kernel13ConvUniversalINS1_16ConvProblemShapeILNS1_8OperatorE1ELi2EEENS1_10collective14CollectiveConvINS1_47MainloopSm100TmaUmmaWarpSpecializedImplicitGemmILS5_1ELi17ELi2ELi1ELi2EN4cute5tupleIJNSA_1CILi2EEENSC_ILi1EEESE_EEEEENSB_IJNSC_ILi64EEENSC_ILi128EEENSB_IJNSC_ILi32EEEEEEEEENS_10bfloat16_tESM_NSA_8TiledMMAINSA_8MMA_AtomIJNSA_20SM100_MMA_F16BF16_SSISM_SM_fLi64ELi128ELNSA_4UMMA5MajorE0ELSR_1ELNSQ_7ScaleInE0ELSS_0EEEEEENSA_6LayoutINSB_IJSE_SE_SE_EEENSB_IJNSC_ILi0EEESX_SX_EEEEENSB_IJNSA_10UnderscoreES10_S10_EEEEENS7_6detail27Sm100ImplicitGemmTileTraitsINSA_20SM90_TMA_LOAD_IM2COLENSA_14ComposedLayoutINSA_7SwizzleILi2ELi4ELi3EEENSA_18smem_ptr_flag_bitsILi16EEENSV_INSB_IJNSC_ILi8EEESJ_EEENSB_IJSJ_SE_EEEEEEEvEENS14_INSA_23SM90_TMA_LOAD_MULTICASTENS16_INS17_ILi3ELi4ELi3EEES1A_NSV_INSB_IJSH_S1B_EEENSB_IJSE_SH_EEEEEEEvEEEENS_8epilogue10collective18CollectiveEpilogueINS1P_23Sm100TmaWarpSpecializedILi4ELi2ELi16ELb1ELb0EEEJSL_NSB_IJNSV_ISH_SE_EENSV_ISJ_SE_EEEEESM_NSB_IJNSB_IJlllEEESE_SX_EEESM_S1Y_NS1P_6fusion15FusionCallbacksIS1T_NS1Z_17LinearCombinationISM_fSM_fLNS_15FloatRoundStyleE2EEESL_S1W_JEEENSA_5SM1004TMEM4LOAD26SM100_TMEM_LOAD_16dp256b4xES15_S1F_NSA_17SM75_U32x4_LDSM_NENSA_21SM90_TMA_STORE_IM2COLES1F_NSA_17SM90_U32x4_STSM_NENSA_39AutoVectorizingCopyWithAssumedAlignmentILi128EEEEEEvvEEEEvNT_6ParamsE,"ax",@progbits
	.align	128
.text._ZN7cutlass13device_kernelINS_4conv6kernel13ConvUniversalINS1_16ConvProblemShapeILNS1_8OperatorE1ELi2EEENS1_10collective14CollectiveConvINS1_47MainloopSm100TmaUmmaWarpSpecializedImplicitGemmILS5_1ELi17ELi2ELi1ELi2EN4cute5tupleIJNSA_1CILi2EEENSC_ILi1EEESE_EEEEENSB_IJNSC_ILi64EEENSC_ILi128EEENSB_IJNSC_ILi32EEEEEEEEENS_10bfloat16_tESM_NSA_8TiledMMAINSA_8MMA_AtomIJNSA_20SM100_MMA_F16BF16_SSISM_SM_fLi64ELi128ELNSA_4UMMA5MajorE0ELSR_1ELNSQ_7ScaleInE0ELSS_0EEEEEENSA_6LayoutINSB_IJSE_SE_SE_EEENSB_IJNSC_ILi0EEESX_SX_EEEEENSB_IJNSA_10UnderscoreES10_S10_EEEEENS7_6detail27Sm100ImplicitGemmTileTraitsINSA_20SM90_TMA_LOAD_IM2COLENSA_14ComposedLayoutINSA_7SwizzleILi2ELi4ELi3EEENSA_18smem_ptr_flag_bitsILi16EEENSV_INSB_IJNSC_ILi8EEESJ_EEENSB_IJSJ_SE_EEEEEEEvEENS14_INSA_23SM90_TMA_LOAD_MULTICASTENS16_INS17_ILi3ELi4ELi3EEES1A_NSV_INSB_IJSH_S1B_EEENSB_IJSE_SH_EEEEEEEvEEEENS_8epilogue10collective18CollectiveEpilogueINS1P_23Sm100TmaWarpSpecializedILi4ELi2ELi16ELb1ELb0EEEJSL_NSB_IJNSV_ISH_SE_EENSV_ISJ_SE_EEEEESM_NSB_IJNSB_IJlllEEESE_SX_EEESM_S1Y_NS1P_6fusion15FusionCallbacksIS1T_NS1Z_17LinearCombinationISM_fSM_fLNS_15FloatRoundStyleE2EEESL_S1W_JEEENSA_5SM1004TMEM4LOAD26SM100_TMEM_LOAD_16dp256b4xES15_S1F_NSA_17SM75_U32x4_LDSM_NENSA_21SM90_TMA_STORE_IM2COLES1F_NSA_17SM90_U32x4_STSM_NENSA_39AutoVectorizingCopyWithAssumedAlignmentILi128EEEEEEvvEEEEvNT_6ParamsE:
        .type           _ZN7cutlass13device_kernelINS_4conv6kernel13ConvUniversalINS1_16ConvProblemShapeILNS1_8OperatorE1ELi2EEENS1_10collective14CollectiveConvINS1_47MainloopSm100TmaUmmaWarpSpecializedImplicitGemmILS5_1ELi17ELi2ELi1ELi2EN4cute5tupleIJNSA_1CILi2EEENSC_ILi1EEESE_EEEEENSB_IJNSC_ILi64EEENSC_ILi128EEENSB_IJNSC_ILi32EEEEEEEEENS_10bfloat16_tESM_NSA_8TiledMMAINSA_8MMA_AtomIJNSA_20SM100_MMA_F16BF16_SSISM_SM_fLi64ELi128ELNSA_4UMMA5MajorE0ELSR_1ELNSQ_7ScaleInE0ELSS_0EEEEEENSA_6LayoutINSB_IJSE_SE_SE_EEENSB_IJNSC_ILi0EEESX_SX_EEEEENSB_IJNSA_10UnderscoreES10_S10_EEEEENS7_6detail27Sm100ImplicitGemmTileTraitsINSA_20SM90_TMA_LOAD_IM2COLENSA_14ComposedLayoutINSA_7SwizzleILi2ELi4ELi3EEENSA_18smem_ptr_flag_bitsILi16EEENSV_INSB_IJNSC_ILi8EEESJ_EEENSB_IJSJ_SE_EEEEEEEvEENS14_INSA_23SM90_TMA_LOAD_MULTICASTENS16_INS17_ILi3ELi4ELi3EEES1A_NSV_INSB_IJSH_S1B_EEENSB_IJSE_SH_EEEEEEEvEEEENS_8epilogue10collective18CollectiveEpilogueINS1P_23Sm100TmaWarpSpecializedILi4ELi2ELi16ELb1ELb0EEEJSL_NSB_IJNSV_ISH_SE_EENSV_ISJ_SE_EEEEESM_NSB_IJNSB_IJlllEEESE_SX_EEESM_S1Y_NS1P_6fusion15FusionCallbacksIS1T_NS1Z_17LinearCombinationISM_fSM_fLNS_15FloatRoundStyleE2EEESL_S1W_JEEENSA_5SM1004TMEM4LOAD26SM100_TMEM_LOAD_16dp256b4xES15_S1F_NSA_17SM75_U32x4_LDSM_NENSA_21SM90_TMA_STORE_IM2COLES1F_NSA_17SM90_U32x4_STSM_NENSA_39AutoVectorizingCopyWithAssumedAlignmentILi128EEEEEEvvEEEEvNT_6ParamsE,@function
        .size           _ZN7cutlass13device_kernelINS_4conv6kernel13ConvUniversalINS1_16ConvProblemShapeILNS1_8OperatorE1ELi2EEENS1_10collective14CollectiveConvINS1_47MainloopSm100TmaUmmaWarpSpecializedImplicitGemmILS5_1ELi17ELi2ELi1ELi2EN4cute5tupleIJNSA_1CILi2EEENSC_ILi1EEESE_EEEEENSB_IJNSC_ILi64EEENSC_ILi128EEENSB_IJNSC_ILi32EEEEEEEEENS_10bfloat16_tESM_NSA_8TiledMMAINSA_8MMA_AtomIJNSA_20SM100_MMA_F16BF16_SSISM_SM_fLi64ELi128ELNSA_4UMMA5MajorE0ELSR_1ELNSQ_7ScaleInE0ELSS_0EEEEEENSA_6LayoutINSB_IJSE_SE_SE_EEENSB_IJNSC_ILi0EEESX_SX_EEEEENSB_IJNSA_10UnderscoreES10_S10_EEEEENS7_6detail27Sm100ImplicitGemmTileTraitsINSA_20SM90_TMA_LOAD_IM2COLENSA_14ComposedLayoutINSA_7SwizzleILi2ELi4ELi3EEENSA_18smem_ptr_flag_bitsILi16EEENSV_INSB_IJNSC_ILi8EEESJ_EEENSB_IJSJ_SE_EEEEEEEvEENS14_INSA_23SM90_TMA_LOAD_MULTICASTENS16_INS17_ILi3ELi4ELi3EEES1A_NSV_INSB_IJSH_S1B_EEENSB_IJSE_SH_EEEEEEEvEEEENS_8epilogue10collective18CollectiveEpilogueINS1P_23Sm100TmaWarpSpecializedILi4ELi2ELi16ELb1ELb0EEEJSL_NSB_IJNSV_ISH_SE_EENSV_ISJ_SE_EEEEESM_NSB_IJNSB_IJlllEEESE_SX_EEESM_S1Y_NS1P_6fusion15FusionCallbacksIS1T_NS1Z_17LinearCombinationISM_fSM_fLNS_15FloatRoundStyleE2EEESL_S1W_JEEENSA_5SM1004TMEM4LOAD26SM100_TMEM_LOAD_16dp256b4xES15_S1F_NSA_17SM75_U32x4_LDSM_NENSA_21SM90_TMA_STORE_IM2COLES1F_NSA_17SM90_U32x4_STSM_NENSA_39AutoVectorizingCopyWithAssumedAlignmentILi128EEEEEEvvEEEEvNT_6ParamsE,(.L_x_213 - _ZN7cutlass13device_kernelINS_4conv6kernel13ConvUniversalINS1_16ConvProblemShapeILNS1_8OperatorE1ELi2EEENS1_10collective14CollectiveConvINS1_47MainloopSm100TmaUmmaWarpSpecializedImplicitGemmILS5_1ELi17ELi2ELi1ELi2EN4cute5tupleIJNSA_1CILi2EEENSC_ILi1EEESE_EEEEENSB_IJNSC_ILi64EEENSC_ILi128EEENSB_IJNSC_ILi32EEEEEEEEENS_10bfloat16_tESM_NSA_8TiledMMAINSA_8MMA_AtomIJNSA_20SM100_MMA_F16BF16_SSISM_SM_fLi64ELi128ELNSA_4UMMA5MajorE0ELSR_1ELNSQ_7ScaleInE0ELSS_0EEEEEENSA_6LayoutINSB_IJSE_SE_SE_EEENSB_IJNSC_ILi0EEESX_SX_EEEEENSB_IJNSA_10UnderscoreES10_S10_EEEEENS7_6detail27Sm100ImplicitGemmTileTraitsINSA_20SM90_TMA_LOAD_IM2COLENSA_14ComposedLayoutINSA_7SwizzleILi2ELi4ELi3EEENSA_18smem_ptr_flag_bitsILi16EEENSV_INSB_IJNSC_ILi8EEESJ_EEENSB_IJSJ_SE_EEEEEEEvEENS14_INSA_23SM90_TMA_LOAD_MULTICASTENS16_INS17_ILi3ELi4ELi3EEES1A_NSV_INSB_IJSH_S1B_EEENSB_IJSE_SH_EEEEEEEvEEEENS_8epilogue10collective18CollectiveEpilogueINS1P_23Sm100TmaWarpSpecializedILi4ELi2ELi16ELb1ELb0EEEJSL_NSB_IJNSV_ISH_SE_EENSV_ISJ_SE_EEEEESM_NSB_IJNSB_IJlllEEESE_SX_EEESM_S1Y_NS1P_6fusion15FusionCallbacksIS1T_NS1Z_17LinearCombinationISM_fSM_fLNS_15FloatRoundStyleE2EEESL_S1W_JEEENSA_5SM1004TMEM4LOAD26SM100_TMEM_LOAD_16dp256b4xES15_S1F_NSA_17SM75_U32x4_LDSM_NENSA_21SM90_TMA_STORE_IM2COLES1F_NSA_17SM90_U32x4_STSM_NENSA_39AutoVectorizingCopyWithAssumedAlignmentILi128EEEEEEvvEEEEvNT_6ParamsE)
        .other          _ZN7cutlass13device_kernelINS_4conv6kernel13ConvUniversalINS1_16ConvProblemShapeILNS1_8OperatorE1ELi2EEENS1_10collective14CollectiveConvINS1_47MainloopSm100TmaUmmaWarpSpecializedImplicitGemmILS5_1ELi17ELi2ELi1ELi2EN4cute5tupleIJNSA_1CILi2EEENSC_ILi1EEESE_EEEEENSB_IJNSC_ILi64EEENSC_ILi128EEENSB_IJNSC_ILi32EEEEEEEEENS_10bfloat16_tESM_NSA_8TiledMMAINSA_8MMA_AtomIJNSA_20SM100_MMA_F16BF16_SSISM_SM_fLi64ELi128ELNSA_4UMMA5MajorE0ELSR_1ELNSQ_7ScaleInE0ELSS_0EEEEEENSA_6LayoutINSB_IJSE_SE_SE_EEENSB_IJNSC_ILi0EEESX_SX_EEEEENSB_IJNSA_10UnderscoreES10_S10_EEEEENS7_6detail27Sm100ImplicitGemmTileTraitsINSA_20SM90_TMA_LOAD_IM2COLENSA_14ComposedLayoutINSA_7SwizzleILi2ELi4ELi3EEENSA_18smem_ptr_flag_bitsILi16EEENSV_INSB_IJNSC_ILi8EEESJ_EEENSB_IJSJ_SE_EEEEEEEvEENS14_INSA_23SM90_TMA_LOAD_MULTICASTENS16_INS17_ILi3ELi4ELi3EEES1A_NSV_INSB_IJSH_S1B_EEENSB_IJSE_SH_EEEEEEEvEEEENS_8epilogue10collective18CollectiveEpilogueINS1P_23Sm100TmaWarpSpecializedILi4ELi2ELi16ELb1ELb0EEEJSL_NSB_IJNSV_ISH_SE_EENSV_ISJ_SE_EEEEESM_NSB_IJNSB_IJlllEEESE_SX_EEESM_S1Y_NS1P_6fusion15FusionCallbacksIS1T_NS1Z_17LinearCombinationISM_fSM_fLNS_15FloatRoundStyleE2EEESL_S1W_JEEENSA_5SM1004TMEM4LOAD26SM100_TMEM_LOAD_16dp256b4xES15_S1F_NSA_17SM75_U32x4_LDSM_NENSA_21SM90_TMA_STORE_IM2COLES1F_NSA_17SM90_U32x4_STSM_NENSA_39AutoVectorizingCopyWithAssumedAlignmentILi128EEEEEEvvEEEEvNT_6ParamsE,@"STO_CUDA_ENTRY STV_DEFAULT"
_ZN7cutlass13device_kernelINS_4conv6kernel13ConvUniversalINS1_16ConvProblemShapeILNS1_8OperatorE1ELi2EEENS1_10collective14CollectiveConvINS1_47MainloopSm100TmaUmmaWarpSpecializedImplicitGemmILS5_1ELi17ELi2ELi1ELi2EN4cute5tupleIJNSA_1CILi2EEENSC_ILi1EEESE_EEEEENSB_IJNSC_ILi64EEENSC_ILi128EEENSB_IJNSC_ILi32EEEEEEEEENS_10bfloat16_tESM_NSA_8TiledMMAINSA_8MMA_AtomIJNSA_20SM100_MMA_F16BF16_SSISM_SM_fLi64ELi128ELNSA_4UMMA5MajorE0ELSR_1ELNSQ_7ScaleInE0ELSS_0EEEEEENSA_6LayoutINSB_IJSE_SE_SE_EEENSB_IJNSC_ILi0EEESX_SX_EEEEENSB_IJNSA_10UnderscoreES10_S10_EEEEENS7_6detail27Sm100ImplicitGemmTileTraitsINSA_20SM90_TMA_LOAD_IM2COLENSA_14ComposedLayoutINSA_7SwizzleILi2ELi4ELi3EEENSA_18smem_ptr_flag_bitsILi16EEENSV_INSB_IJNSC_ILi8EEESJ_EEENSB_IJSJ_SE_EEEEEEEvEENS14_INSA_23SM90_TMA_LOAD_MULTICASTENS16_INS17_ILi3ELi4ELi3EEES1A_NSV_INSB_IJSH_S1B_EEENSB_IJSE_SH_EEEEEEEvEEEENS_8epilogue10collective18CollectiveEpilogueINS1P_23Sm100TmaWarpSpecializedILi4ELi2ELi16ELb1ELb0EEEJSL_NSB_IJNSV_ISH_SE_EENSV_ISJ_SE_EEEEESM_NSB_IJNSB_IJlllEEESE_SX_EEESM_S1Y_NS1P_6fusion15FusionCallbacksIS1T_NS1Z_17LinearCombinationISM_fSM_fLNS_15FloatRoundStyleE2EEESL_S1W_JEEENSA_5SM1004TMEM4LOAD26SM100_TMEM_LOAD_16dp256b4xES15_S1F_NSA_17SM75_U32x4_LDSM_NENSA_21SM90_TMA_STORE_IM2COLES1F_NSA_17SM90_U32x4_STSM_NENSA_39AutoVectorizingCopyWithAssumedAlignmentILi128EEEEEEvvEEEEvNT_6ParamsE:
[----:B------:R-:W1:Y:S01]  /*0000*/  LDC R1, c[0x0][0x37c] ;  /* 0x0000df00ff017b82 */ /* 0x000e620000000800 */
[----:B------:R-:W2:Y:S01]  /*0010*/  S2R R72, SR_TID.X ;  /* 0x0000000000487919 */ /* 0x000ea20000002100 */
[----:B------:R-:W3:Y:S01]  /*0020*/  LDCU.64 UR6, c[0x0][0x890] ;  /* 0x00011200ff0677ac */ /* 0x000ee20008000a00 */
[----:B-1----:R-:W-:Y:S01]  /*0030*/  VIADD R1, R1, 0xfffffff8 ;  /* 0xfffffff801017836 */ /* 0x002fe20000000000 */
[----:B------:R-:W-:Y:S02]  /*0040*/  PRMT R63, RZ, 0x7610, R63 ;  /* 0x00007610ff3f7816 */ /* 0x000fe4000000003f */
[----:B------:R-:W-:Y:S01]  /*0050*/  ELECT P5, URZ, PT ;  /* 0x0000000000ff782f */ /* 0x000fe200038a0000 */
[----:B------:R-:W1:Y:S01]  /*0060*/  LDCU.64 UR48, c[0x0][0x358] ;  /* 0x00006b00ff3077ac */ /* 0x000e620008000a00 */
[----:B---3--:R-:W-:-:S04]  /*0070*/  UISETP.NE.U32.AND UP0, UPT, UR6, URZ, UPT ;  /* 0x000000ff0600728c */ /* 0x008fc8000bf05070 */
[----:B------:R-:W-:Y:S01]  /*0080*/  UISETP.NE.AND.EX UP0, UPT, UR7, URZ, UPT, UP0 ;  /* 0x000000ff0700728c */ /* 0x000fe2000bf05300 */
[----:B--2---:R-:W-:-:S05]  /*0090*/  SHF.R.U32.HI R73, RZ, 0x5, R72 ;  /* 0x00000005ff497819 */ /* 0x004fca0000011648 */
[----:B------:R-:W2:Y:S02]  /*00a0*/  SHFL.IDX PT, R0, R73, RZ, 0x1f ;  /* 0x00001fff49007589 */ /* 0x000ea400000e0000 */
[----:B--2---:R-:W-:Y:S01]  /*00b0*/  R2UR UR4, R0 ;  /* 0x00000000000472ca */ /* 0x004fe200000e0000 */
[----:B-1----:R-:W-:-:S14]  /*00c0*/  BRA.U UP0, `(.L_x_0) ;  /* 0x00000001002c7547 */ /* 0x002fdc000b800000 */
[----:B------:R-:W1:Y:S02]  /*00d0*/  LDCU.64 UR8, c[0x0][0x888] ;  /* 0x00011100ff0877ac */ /* 0x000e640008000a00 */
[----:B-1----:R-:W-:-:S04]  /*00e0*/  UISETP.NE.U32.AND UP0, UPT, UR8, URZ, UPT ;  /* 0x000000ff0800728c */ /* 0x002fc8000bf05070 */
[----:B------:R-:W-:-:S09]  /*00f0*/  UISETP.NE.AND.EX UP0, UPT, UR9, URZ, UPT, UP0 ;  /* 0x000000ff0900728c */ /* 0x000fd2000bf05300 */
[----:B------:R-:W-:Y:S05]  /*0100*/  BRA.U !UP0, `(.L_x_1) ;  /* 0x0000000108107547 */ /* 0x000fea000b800000 */
[----:B------:R-:W1:Y:S02]  /*0110*/  LDC.64 R2, c[0x0][0x888] ;  /* 0x00022200ff027b82 */ /* 0x000e640000000a00 */
[----:B-1----:R1:W5:Y:S01]  /*0120*/  LDG.E R35, desc[UR48][R2.64] ;  /* 0x0000003002237981 */ /* 0x002362000c1e1900 */
[----:B------:R-:W-:Y:S01]  /*0130*/  HFMA2 R63, -RZ, RZ, 0, 5.9604644775390625e-08 ;  /* 0x00000001ff3f7431 */ /* 0x000fe200000001ff */
[----:B------:R-:W-:Y:S05]  /*0140*/  BRA `(.L_x_0) ;  /* 0x00000000000c7947 */ /* 0x000fea0003800000 */
.L_x_1:
[----:B------:R-:W1:Y:S01]  /*0150*/  LDCU UR5, c[0x0][0x880] ;  /* 0x00011000ff0577ac */ /* 0x000e620008000800 */
[----:B------:R-:W-:Y:S01]  /*0160*/  HFMA2 R63, -RZ, RZ, 0, 5.9604644775390625e-08 ;  /* 0x00000001ff3f7431 */ /* 0x000fe200000001ff */
[----:B-1----:R-:W-:Y:S02]  /*0170*/  MOV R35, UR5 ;  /* 0x0000000500237c02 */ /* 0x002fe40008000f00 */
.L_x_0:
[----:B------:R-:W2:Y:S02]  /*0180*/  LDCU.64 UR8, c[0x0][0x8b0] ;  /* 0x00011600ff0877ac */ /* 0x000ea40008000a00 */
[----:B--2---:R-:W-:-:S04]  /*0190*/  UISETP.NE.U32.AND UP0, UPT, UR8, URZ, UPT ;  /* 0x000000ff0800728c */ /* 0x004fc8000bf05070 */
[----:B------:R-:W-:-:S09]  /*01a0*/  UISETP.NE.AND.EX UP0, UPT, UR9, URZ, UPT, UP0 ;  /* 0x000000ff0900728c */ /* 0x000fd2000bf05300 */
[----:B------:R-:W-:Y:S05]  /*01b0*/  BRA.U UP0, `(.L_x_2) ;  /* 0x0000000100247547 */ /* 0x000fea000b800000 */
[----:B------:R-:W2:Y:S02]  /*01c0*/  LDCU.64 UR8, c[0x0][0x8a8] ;  /* 0x00011500ff0877ac */ /* 0x000ea40008000a00 */
[----:B--2---:R-:W-:-:S04]  /*01d0*/  UISETP.NE.U32.AND UP0, UPT, UR8, URZ, UPT ;  /* 0x000000ff0800728c */ /* 0x004fc8000bf05070 */
[----:B------:R-:W-:-:S09]  /*01e0*/  UISETP.NE.AND.EX UP0, UPT, UR9, URZ, UPT, UP0 ;  /* 0x000000ff0900728c */ /* 0x000fd2000bf05300 */
[----:B------:R-:W-:Y:S05]  /*01f0*/  BRA.U !UP0, `(.L_x_3) ;  /* 0x00000001080c7547 */ /* 0x000fea000b800000 */
[----:B-1----:R-:W1:Y:S02]  /*0200*/  LDC.64 R2, c[0x0][0x8a8] ;  /* 0x00022a00ff027b82 */ /* 0x002e640000000a00 */
[----:B-1----:R2:W5:Y:S01]  /*0210*/  LDG.E R33, desc[UR48][R2.64] ;  /* 0x0000003002217981 */ /* 0x002562000c1e1900 */
[----:B------:R-:W-:Y:S05]  /*0220*/  BRA `(.L_x_2) ;  /* 0x0000000000087947 */ /* 0x000fea0003800000 */
.L_x_3:
[----:B------:R-:W2:Y:S02]  /*0230*/  LDCU UR5, c[0x0][0x8a0] ;  /* 0x00011400ff0577ac */ /* 0x000ea40008000800 */
[----:B--2---:R-:W-:Y:S02]  /*0240*/  MOV R33, UR5 ;  /* 0x0000000500217c02 */ /* 0x004fe40008000f00 */
.L_x_2:
[----:B------:R-:W-:Y:S01]  /*0250*/  IMAD.U32 R0, RZ, RZ, UR4 ;  /* 0x00000004ff007e24 */ /* 0x000fe2000f8e00ff */
[----:B------:R-:W-:Y:S04]  /*0260*/  BSSY.RECONVERGENT B0, `(.L_x_4) ;  /* 0x000000c000007945 */ /* 0x000fe80003800200 */
[C---:B------:R-:W-:Y:S02]  /*0270*/  ISETP.NE.OR P1, PT, R0.reuse, 0x1, !P5 ;  /* 0x000000010000780c */ /* 0x040fe40006f25670 */
[----:B------:R-:W-:-:S11]  /*0280*/  ISETP.NE.OR P0, PT, R0, 0x3, !P5 ;  /* 0x000000030000780c */ /* 0x000fd60006f05670 */
[----:B------:R-:W-:Y:S05]  /*0290*/  @P1 BRA `(.L_x_5) ;  /* 0x0000000000201947 */ /* 0x000fea0003800000 */
[----:B------:R-:W3:Y:S02]  /*02a0*/  LDCU.64 UR8, c[0x0][0x348] ;  /* 0x00006900ff0877ac */ /* 0x000ee40008000a00 */
[----:B---3--:R-:W-:Y:S02]  /*02b0*/  UIADD3 UR10, UP1, UPT, UR8, 0x80, URZ ;  /* 0x00000080080a7890 */ /* 0x008fe4000ff3e0ff */
[----:B------:R-:W-:Y:S02]  /*02c0*/  UIADD3 UR8, UP0, UPT, UR8, 0x180, URZ ;  /* 0x0000018008087890 */ /* 0x000fe4000ff1e0ff */
[----:B------:R-:W-:Y:S02]  /*02d0*/  UIADD3.X UR11, UPT, UPT, URZ, UR9, URZ, UP1, !UPT ;  /* 0x00000009ff0b7290 */ /* 0x000fe40008ffe4ff */
[----:B------:R-:W-:-:S07]  /*02e0*/  UIADD3.X UR9, UPT, UPT, URZ, UR9, URZ, UP0, !UPT ;  /* 0x00000009ff097290 */ /* 0x000fce00087fe4ff */
[----:B------:R3:W-:Y:S02]  /*02f0*/  UTMACCTL.PF [UR10] ;  /* 0x000000000a0079b9 */ /* 0x0007e40008040000 */
[----:B------:R3:W-:Y:S02]  /*0300*/  UTMACCTL.PF [UR8] ;  /* 0x00000000080079b9 */ /* 0x0007e40008040000 */
[----:B---3--:R-:W-:Y:S01]  /*0310*/  NOP ;  /* 0x0000000000007918 */ /* 0x008fe20000000000 */
.L_x_5:
[----:B------:R-:W-:Y:S05]  /*0320*/  BSYNC.RECONVERGENT B0 ;  /* 0x0000000000007941 */ /* 0x000fea0003800200 */
.L_x_4:
[----:B------:R-:W-:Y:S04]  /*0330*/  BSSY.RECONVERGENT B0, `(.L_x_6) ;  /* 0x000000a000007945 */ /* 0x000fe80003800200 */
        /* <DEDUP_REMOVED lines=9> */
.L_x_7:
[----:B------:R-:W-:Y:S05]  /*03d0*/  BSYNC.RECONVERGENT B0 ;  /* 0x0000000000007941 */ /* 0x000fea0003800200 */
.L_x_6:
[----:B------:R-:W3:Y:S01]  /*03e0*/  LDCU.64 UR8, c[0x0][0x888] ;  /* 0x00011100ff0877ac */ /* 0x000ee20008000a00 */
[----:B------:R-:W-:Y:S02]  /*03f0*/  UISETP.EQ.U32.AND UP1, UPT, UR6, URZ, UPT ;  /* 0x000000ff0600728c */ /* 0x000fe4000bf22070 */
[----:B------:R-:W-:Y:S02]  /*0400*/  UPLOP3.LUT UP6, UPT, UPT, UPT, UPT, 0x80, 0x8 ;  /* 0x000000000008789c */ /* 0x000fe40003fcf070 */
[----:B---3--:R-:W-:-:S04]  /*0410*/  UISETP.NE.U32.AND UP0, UPT, UR8, URZ, UPT ;  /* 0x000000ff0800728c */ /* 0x008fc8000bf05070 */
[----:B------:R-:W-:-:S04]  /*0420*/  UISETP.NE.AND.EX UP0, UPT, UR9, URZ, UPT, UP0 ;  /* 0x000000ff0900728c */ /* 0x000fc8000bf05300 */
[----:B------:R-:W-:-:S04]  /*0430*/  UISETP.EQ.OR.EX UP2, UPT, UR7, URZ, !UP0, UP1 ;  /* 0x000000ff0700728c */ /* 0x000fc8000c742710 */
[----:B------:R-:W-:-:S05]  /*0440*/  UP2UR UR53, UPR, URZ, 0x4 ;  /* 0x00000004ff357883 */ /* 0x000fca0008000000 */
[----:B------:R-:W-:Y:S07]  /*0450*/  BRA.U !UP2, `(.L_x_8) ;  /* 0x000000010a207547 */ /* 0x000fee000b800000 */
[----:B------:R-:W-:Y:S01]  /*0460*/  UISETP.NE.U32.AND UP2, UPT, UR6, URZ, UPT ;  /* 0x000000ff0600728c */ /* 0x000fe2000bf45070 */
[----:B-----5:R-:W-:Y:S01]  /*0470*/  FSETP.NEU.AND P0, PT, R35, RZ, PT ;  /* 0x000000ff2300720b */ /* 0x020fe20003f0d000 */
[----:B------:R-:W-:Y:S02]  /*0480*/  USEL UR5, URZ, 0xffffffff, UP0 ;  /* 0xffffffffff057887 */ /* 0x000fe40008000000 */
[----:B------:R-:W-:-:S10]  /*0490*/  UISETP.NE.AND.EX UP2, UPT, UR7, URZ, UPT, UP2 ;  /* 0x000000ff0700728c */ /* 0x000fd4000bf45320 */
[----:B------:R-:W-:Y:S01]  /*04a0*/  VOTEU.ANY UP1, P0 ;  /* 0x0000000000ff7886 */ /* 0x000fe20000020100 */
[----:B------:R-:W-:-:S04]  /*04b0*/  @!UP2 USEL UR5, URZ, 0xffffffff, UP1 ;  /* 0xffffffffff05a887 */ /* 0x000fc80008800000 */
[----:B------:R-:W-:-:S04]  /*04c0*/  ULOP3.LUT UR5, UR5, 0x1, URZ, 0xc0, !UPT ;  /* 0x0000000105057892 */ /* 0x000fc8000f8ec0ff */
[----:B------:R-:W-:-:S11]  /*04d0*/  UISETP.NE.U32.AND UP6, UPT, UR5, 0x1, UPT ;  /* 0x000000010500788c */ /* 0x000fd6000bfc5070 */
.L_x_8:
[----:B-12---:R-:W1:Y:S02]  /*04e0*/  SHFL.IDX PT, R2, R73, RZ, 0x1f ;  /* 0x00001fff49027589 */ /* 0x006e6400000e0000 */
[----:B-1----:R-:W-:-:S13]  /*04f0*/  ISETP.NE.AND P0, PT, R2, RZ, PT ;  /* 0x000000ff0200720c */ /* 0x002fda0003f05270 */
[----:B------:R-:W-:Y:S05]  /*0500*/  @P0 BRA `(.L_x_9) ;  /* 0x0000000000cc0947 */ /* 0x000fea0003800000 */
[----:B------:R-:W-:Y:S01]  /*0510*/  ELECT P0, URZ, PT ;  /* 0x0000000000ff782f */ /* 0x000fe20003800000 */
[----:B------:R-:W-:-:S12]  /*0520*/  BSSY.RECONVERGENT B0, `(.L_x_9) ;  /* 0x0000031000007945 */ /* 0x000fd80003800200 */
[----:B------:R-:W-:Y:S05]  /*0530*/  @!P0 BRA `(.L_x_10) ;  /* 0x0000000000bc8947 */ /* 0x000fea0003800000 */
[----:B------:R-:W1:Y:S01]  /*0540*/  S2UR UR7, SR_CgaCtaId ;  /* 0x00000000000779c3 */ /* 0x000e620000008800 */
[----:B------:R-:W-:Y:S01]  /*0550*/  UMOV UR8, 0x400 ;  /* 0x0000040000087882 */ /* 0x000fe20000000000 */
[----:B------:R-:W-:Y:S01]  /*0560*/  UMOV UR6, 0x1 ;  /* 0x0000000100067882 */ /* 0x000fe20000000000 */
[----:B------:R-:W-:Y:S02]  /*0570*/  UMOV UR5, 0x2 ;  /* 0x0000000200057882 */ /* 0x000fe40000000000 */
[----:B------:R-:W-:-:S04]  /*0580*/  UIADD3 UR10, UPT, UPT, -UR5, 0x100000, URZ ;  /* 0x00100000050a7890 */ /* 0x000fc8000fffe1ff */
[----:B------:R-:W-:Y:S02]  /*0590*/  USHF.L.U32 UR11, UR10, 0xb, URZ ;  /* 0x0000000b0a0b7899 */ /* 0x000fe400080006ff */
[----:B------:R-:W-:Y:S02]  /*05a0*/  USHF.L.U32 UR10, UR10, 0x1, URZ ;  /* 0x000000010a0a7899 */ /* 0x000fe400080006ff */
[----:B-1----:R-:W-:Y:S02]  /*05b0*/  ULEA UR7, UR7, UR8, 0x18 ;  /* 0x0000000807077291 */ /* 0x002fe4000f8ec0ff */
[----:B------:R-:W-:-:S04]  /*05c0*/  UIADD3 UR8, UPT, UPT, -UR6, 0x100000, URZ ;  /* 0x0010000006087890 */ /* 0x000fc8000fffe1ff */
[----:B------:R-:W-:Y:S02]  /*05d0*/  USHF.L.U32 UR9, UR8, 0xb, URZ ;  /* 0x0000000b08097899 */ /* 0x000fe400080006ff */
[----:B------:R-:W-:Y:S01]  /*05e0*/  USHF.L.U32 UR8, UR8, 0x1, URZ ;  /* 0x0000000108087899 */ /* 0x000fe200080006ff */
[----:B------:R-:W1:Y:S11]  /*05f0*/  FENCE.VIEW.ASYNC.S ;  /* 0x00000000000073c6 */ /* 0x000e760000000000 */
[----:B-1----:R1:W2:Y:S01]  /*0600*/  SYNCS.EXCH.64 URZ, [UR7], UR8 ;  /* 0x0000000807ff75b2 */ /* 0x0022a20008000100 */
[----:B------:R1:W3:Y:S01]  /*0610*/  SYNCS.EXCH.64 URZ, [UR7+0x88], UR10 ;  /* 0x0000880a07ff75b2 */ /* 0x0002e20008000100 */
[----:B------:R1:W4:Y:S01]  /*0620*/  SYNCS.EXCH.64 URZ, [UR7+0x8], UR8 ;  /* 0x0000080807ff75b2 */ /* 0x0003220008000100 */
[----:B------:R1:W1:Y:S01]  /*0630*/  SYNCS.EXCH.64 URZ, [UR7+0x90], UR10 ;  /* 0x0000900a07ff75b2 */ /* 0x0002620008000100 */
        /* <DEDUP_REMOVED lines=30> */
[----:B--234-:R-:W-:Y:S01]  /*0820*/  NOP ;  /* 0x0000000000007918 */ /* 0x01cfe20000000000 */
.L_x_10:
[----:B-1----:R-:W-:Y:S05]  /*0830*/  BSYNC.RECONVERGENT B0 ;  /* 0x0000000000007941 */ /* 0x002fea0003800200 */
.L_x_9:
[----:B------:R-:W1:Y:S01]  /*0840*/  SHFL.IDX PT, R2, R73, RZ, 0x1f ;  /* 0x00001fff49027589 */ /* 0x000e6200000e0000 */
[----:B------:R-:W-:Y:S01]  /*0850*/  NOP ;  /* 0x0000000000007918 */ /* 0x000fe20000000000 */
[----:B-1----:R-:W-:-:S13]  /*0860*/  ISETP.NE.AND P0, PT, R2, 0x1, PT ;  /* 0x000000010200780c */ /* 0x002fda0003f05270 */
[----:B------:R-:W-:Y:S05]  /*0870*/  @P0 BRA `(.L_x_11) ;  /* 0x0000000000580947 */ /* 0x000fea0003800000 */
[----:B------:R-:W1:Y:S01]  /*0880*/  S2UR UR7, SR_CgaCtaId ;  /* 0x00000000000779c3 */ /* 0x000e620000008800 */
[----:B------:R-:W-:Y:S01]  /*0890*/  UMOV UR8, 0x400 ;  /* 0x0000040000087882 */ /* 0x000fe20000000000 */
[----:B------:R-:W-:Y:S01]  /*08a0*/  UMOV UR6, 0x20 ;  /* 0x0000002000067882 */ /* 0x000fe20000000000 */
[----:B------:R-:W-:Y:S01]  /*08b0*/  UMOV UR5, 0x80 ;  /* 0x0000008000057882 */ /* 0x000fe20000000000 */
[----:B------:R-:W-:Y:S01]  /*08c0*/  ELECT P0, URZ, PT ;  /* 0x0000000000ff782f */ /* 0x000fe20003800000 */
        /* <DEDUP_REMOVED lines=8> */
[----:B-1----:R1:W2:Y:S01]  /*0950*/  SYNCS.EXCH.64 URZ, [UR7+0x110], UR8 ;  /* 0x0001100807ff75b2 */ /* 0x0022a20008000100 */
[----:B------:R1:W3:Y:S01]  /*0960*/  SYNCS.EXCH.64 URZ, [UR7+0x130], UR10 ;  /* 0x0001300a07ff75b2 */ /* 0x0002e20008000100 */
[----:B------:R1:W4:Y:S01]  /*0970*/  SYNCS.EXCH.64 URZ, [UR7+0x118], UR8 ;  /* 0x0001180807ff75b2 */ /* 0x0003220008000100 */
[----:B------:R1:W1:Y:S01]  /*0980*/  SYNCS.EXCH.64 URZ, [UR7+0x138], UR10 ;  /* 0x0001380a07ff75b2 */ /* 0x0002620008000100 */
[----:B------:R1:W1:Y:S01]  /*0990*/  SYNCS.EXCH.64 URZ, [UR7+0x120], UR8 ;  /* 0x0001200807ff75b2 */ /* 0x0002620008000100 */
[----:B------:R1:W1:Y:S01]  /*09a0*/  SYNCS.EXCH.64 URZ, [UR7+0x140], UR10 ;  /* 0x0001400a07ff75b2 */ /* 0x0002620008000100 */
[----:B------:R1:W1:Y:S01]  /*09b0*/  SYNCS.EXCH.64 URZ, [UR7+0x128], UR8 ;  /* 0x0001280807ff75b2 */ /* 0x0002620008000100 */
[----:B------:R1:W1:Y:S01]  /*09c0*/  SYNCS.EXCH.64 URZ, [UR7+0x148], UR10 ;  /* 0x0001480a07ff75b2 */ /* 0x0002620008000100 */
[----:B------:R-:W-:Y:S01]  /*09d0*/  NOP ;  /* 0x0000000000007918 */ /* 0x000fe20000000000 */
.L_x_11:
[----:B------:R-:W2:Y:S01]  /*09e0*/  SHFL.IDX PT, R2, R73, RZ, 0x1f ;  /* 0x00001fff49027589 */ /* 0x000ea200000e0000 */
[----:B------:R-:W-:Y:S01]  /*09f0*/  NOP ;  /* 0x0000000000007918 */ /* 0x000fe20000000000 */
[----:B--2---:R-:W-:-:S13]  /*0a00*/  ISETP.NE.AND P0, PT, R2, 0x3, PT ;  /* 0x000000030200780c */ /* 0x004fda0003f05270 */
[----:B------:R-:W-:Y:S05]  /*0a10*/  @P0 BRA `(.L_x_12) ;  /* 0x0000000000300947 */ /* 0x000fea0003800000 */
[----:B------:R-:W2:Y:S01]  /*0a20*/  S2UR UR6, SR_CgaCtaId ;  /* 0x00000000000679c3 */ /* 0x000ea20000008800 */
[----:B-1----:R-:W-:Y:S01]  /*0a30*/  UMOV UR7, 0x400 ;  /* 0x0000040000077882 */ /* 0x002fe20000000000 */
[----:B------:R-:W-:Y:S01]  /*0a40*/  UMOV UR5, 0x20 ;  /* 0x0000002000057882 */ /* 0x000fe20000000000 */
[----:B------:R-:W-:Y:S01]  /*0a50*/  ELECT P0, URZ, PT ;  /* 0x0000000000ff782f */ /* 0x000fe20003800000 */
[----:B------:R-:W-:-:S04]  /*0a60*/  UIADD3 UR8, UPT, UPT, -UR5, 0x100000, URZ ;  /* 0x0010000005087890 */ /* 0x000fc8000fffe1ff */
[----:B------:R-:W-:Y:S02]  /*0a70*/  USHF.L.U32 UR9, UR8, 0xb, URZ ;  /* 0x0000000b08097899 */ /* 0x000fe400080006ff */
[----:B------:R-:W-:Y:S02]  /*0a80*/  USHF.L.U32 UR8, UR8, 0x1, URZ ;  /* 0x0000000108087899 */ /* 0x000fe400080006ff */
[----:B--2---:R-:W-:Y:S01]  /*0a90*/  ULEA UR6, UR6, UR7, 0x18 ;  /* 0x0000000706067291 */ /* 0x004fe2000f8ec0ff */
[----:B------:R-:W1:Y:S11]  /*0aa0*/  FENCE.VIEW.ASYNC.S ;  /* 0x00000000000073c6 */ /* 0x000e760000000000 */
[----:B-1----:R2:W1:Y:S01]  /*0ab0*/  SYNCS.EXCH.64 URZ, [UR6+0x150], UR8 ;  /* 0x0001500806ff75b2 */ /* 0x0024620008000100 */
[----:B------:R2:W1:Y:S02]  /*0ac0*/  SYNCS.EXCH.64 URZ, [UR6+0x158], UR8 ;  /* 0x0001580806ff75b2 */ /* 0x0004640008000100 */
[----:B--2---:R-:W-:Y:S01]  /*0ad0*/  NOP ;  /* 0x0000000000007918 */ /* 0x004fe20000000000 */
.L_x_12:
[----:B------:R-:W2:Y:S01]  /*0ae0*/  SHFL.IDX PT, R2, R73, RZ, 0x1f ;  /* 0x00001fff49027589 */ /* 0x000ea200000e0000 */
[----:B------:R-:W-:Y:S01]  /*0af0*/  NOP ;  /* 0x0000000000007918 */ /* 0x000fe20000000000 */
[----:B--2---:R-:W-:-:S13]  /*0b00*/  ISETP.NE.AND P0, PT, R2, 0x4, PT ;  /* 0x000000040200780c */ /* 0x004fda0003f05270 */
[----:B------:R-:W-:Y:S05]  /*0b10*/  @P0 BRA `(.L_x_13) ;  /* 0x0000000000440947 */ /* 0x000fea0003800000 */
[----:B------:R-:W2:Y:S01]  /*0b20*/  S2UR UR6, SR_CgaCtaId ;  /* 0x00000000000679c3 */ /* 0x000ea20000008800 */
[----:B-1----:R-:W-:Y:S01]  /*0b30*/  UMOV UR8, 0x1e0 ;  /* 0x000001e000087882 */ /* 0x002fe20000000000 */
[----:B------:R-:W-:Y:S01]  /*0b40*/  UMOV UR7, 0x400 ;  /* 0x0000040000077882 */ /* 0x000fe20000000000 */
[----:B------:R-:W-:Y:S01]  /*0b50*/  USEL UR8, UR8, 0x1a0, UP6 ;  /* 0x000001a008087887 */ /* 0x000fe2000b000000 */
[----:B------:R-:W-:Y:S01]  /*0b60*/  UMOV UR5, 0x1 ;  /* 0x0000000100057882 */ /* 0x000fe20000000000 */
[----:B------:R-:W-:Y:S01]  /*0b70*/  ELECT P0, URZ, PT ;  /* 0x0000000000ff782f */ /* 0x000fe20003800000 */
[----:B------:R-:W-:-:S04]  /*0b80*/  UIADD3 UR10, UPT, UPT, -UR5, 0x100000, URZ ;  /* 0x00100000050a7890 */ /* 0x000fc8000fffe1ff */
[----:B------:R-:W-:Y:S02]  /*0b90*/  USHF.L.U32 UR11, UR10, 0xb, URZ ;  /* 0x0000000b0a0b7899 */ /* 0x000fe400080006ff */
[----:B------:R-:W-:Y:S02]  /*0ba0*/  USHF.L.U32 UR10, UR10, 0x1, URZ ;  /* 0x000000010a0a7899 */ /* 0x000fe400080006ff */
        /* <DEDUP_REMOVED lines=8> */
.L_x_13:
[----:B------:R-:W2:Y:S01]  /*0c30*/  SHFL.IDX PT, R2, R73, RZ, 0x1f ;  /* 0x00001fff49027589 */ /* 0x000ea200000e0000 */
[----:B------:R-:W1:Y:S01]  /*0c40*/  S2UR UR45, SR_CgaCtaId ;  /* 0x00000000002d79c3 */ /* 0x000e620000008800 */
[----:B------:R-:W-:Y:S01]  /*0c50*/  NOP ;  /* 0x0000000000007918 */ /* 0x000fe20000000000 */
[----:B--2---:R-:W-:-:S13]  /*0c60*/  ISETP.NE.AND P0, PT, R2, 0x5, PT ;  /* 0x000000050200780c */ /* 0x004fda0003f05270 */
[----:B-1----:R-:W-:Y:S05]  /*0c70*/  @P0 BRA `(.L_x_14) ;  /* 0x0000000000440947 */ /* 0x002fea0003800000 */
[----:B------:R-:W-:Y:S01]  /*0c80*/  UMOV UR7, 0x400 ;  /* 0x0000040000077882 */ /* 0x000fe20000000000 */
[----:B------:R-:W-:Y:S01]  /*0c90*/  UMOV UR6, 0x1 ;  /* 0x0000000100067882 */ /* 0x000fe20000000000 */
[----:B------:R-:W-:Y:S01]  /*0ca0*/  UMOV UR5, 0x80 ;  /* 0x0000008000057882 */ /* 0x000fe20000000000 */
[----:B------:R-:W-:Y:S02]  /*0cb0*/  ULEA UR7, UR45, UR7, 0x18 ;  /* 0x000000072d077291 */ /* 0x000fe4000f8ec0ff */
[----:B------:R-:W-:-:S04]  /*0cc0*/  UIADD3 UR8, UPT, UPT, -UR6, 0x100000, URZ ;  /* 0x0010000006087890 */ /* 0x000fc8000fffe1ff */
[----:B------:R-:W-:Y:S02]  /*0cd0*/  USHF.L.U32 UR9, UR8, 0xb, URZ ;  /* 0x0000000b08097899 */ /* 0x000fe400080006ff */
[----:B------:R-:W-:Y:S02]  /*0ce0*/  USHF.L.U32 UR8, UR8, 0x1, URZ ;  /* 0x0000000108087899 */ /* 0x000fe400080006ff */
[----:B------:R-:W-:-:S04]  /*0cf0*/  UIADD3 UR10, UPT, UPT, -UR5, 0x100000, URZ ;  /* 0x00100000050a7890 */ /* 0x000fc8000fffe1ff */
[----:B------:R-:W-:Y:S02]  /*0d00*/  USHF.L.U32 UR11, UR10, 0xb, URZ ;  /* 0x0000000b0a0b7899 */ /* 0x000fe400080006ff */
[----:B------:R-:W-:Y:S01]  /*0d10*/  USHF.L.U32 UR10, UR10, 0x1, URZ ;  /* 0x000000010a0a7899 */ /* 0x000fe200080006ff */
[----:B------:R-:W-:Y:S01]  /*0d20*/  ELECT P0, URZ, PT ;  /* 0x0000000000ff782f */ /* 0x000fe20003800000 */
[----:B------:R-:W1:Y:S02]  /*0d30*/  FENCE.VIEW.ASYNC.S ;  /* 0x00000000000073c6 */ /* 0x000e640000000000 */
[----:B-1----:R1:W2:Y:S08]  /*0d40*/  SYNCS.EXCH.64 URZ, [UR7+0x170], UR8 ;  /* 0x0001700807ff75b2 */ /* 0x0022b00008000100 */
[----:B------:R1:W1:Y:S01]  /*0d50*/  SYNCS.EXCH.64 URZ, [UR7+0x180], UR10 ;  /* 0x0001800a07ff75b2 */ /* 0x0002620008000100 */
[----:B------:R1:W1:Y:S01]  /*0d60*/  SYNCS.EXCH.64 URZ, [UR7+0x178], UR8 ;  /* 0x0001780807ff75b2 */ /* 0x0002620008000100 */
[----:B------:R1:W1:Y:S01]  /*0d70*/  SYNCS.EXCH.64 URZ, [UR7+0x188], UR10 ;  /* 0x0001880a07ff75b2 */ /* 0x0002620008000100 */
[----:B------:R-:W-:Y:S01]  /*0d80*/  NOP ;  /* 0x0000000000007918 */ /* 0x000fe20000000000 */
.L_x_14:
[----:B------:R-:W3:Y:S01]  /*0d90*/  LDCU UR5, c[0x0][0x36c] ;  /* 0x00006d80ff0577ac */ /* 0x000ee20008000800 */
[----:B------:R-:W-:Y:S01]  /*0da0*/  ISETP.NE.OR P5, PT, R0, 0x2, !P5 ;  /* 0x000000020000780c */ /* 0x000fe20006fa5670 */
[----:B------:R-:W-:Y:S01]  /*0db0*/  NOP ;  /* 0x0000000000007918 */ /* 0x000fe20000000000 */
[----:B------:R-:W-:Y:S01]  /*0dc0*/  LOP3.LUT R8, R72, 0x1f, RZ, 0xc0, !PT ;  /* 0x0000001f48087812 */ /* 0x000fe200078ec0ff */
[----:B------:R-:W-:Y:S02]  /*0dd0*/  UISETP.NE.AND UP5, UPT, UR4, 0x2, UPT ;  /* 0x000000020400788c */ /* 0x000fe4000bfa5270 */
[----:B------:R-:W-:Y:S02]  /*0de0*/  UISETP.NE.AND UP4, UPT, UR4, URZ, UPT ;  /* 0x000000ff0400728c */ /* 0x000fe4000bf85270 */
[----:B---3--:R-:W-:-:S09]  /*0df0*/  UISETP.EQ.U32.AND UP1, UPT, UR5, 0x1, UPT ;  /* 0x000000010500788c */ /* 0x008fd2000bf22070 */
[----:B------:R-:W-:Y:S05]  /*0e00*/  BRA.U !UP1, `(.L_x_15) ;  /* 0x0000000109087547 */ /* 0x000fea000b800000 */
[----:B-12-4-:R-:W-:Y:S01]  /*0e10*/  UCGABAR_ARV ;  /* 0x00000000000079c7 */ /* 0x016fe20008000000 */
[----:B------:R-:W-:Y:S05]  /*0e20*/  BRA `(.L_x_16) ;  /* 0x0000000000047947 */ /* 0x000fea0003800000 */
.L_x_15:
[----:B-12-4-:R-:W-:Y:S01]  /*0e30*/  NOP ;  /* 0x0000000000007918 */ /* 0x016fe20000000000 */
.L_x_16:
[----:B------:R-:W1:Y:S01]  /*0e40*/  S2R R16, SR_CTAID.Y ;  /* 0x0000000000107919 */ /* 0x000e620000002600 */
[----:B------:R-:W2:Y:S01]  /*0e50*/  S2UR UR6, SR_CTAID.X ;  /* 0x00000000000679c3 */ /* 0x000ea20000002500 */
[----:B------:R-:W-:-:S05]  /*0e60*/  CS2R.32 R64, SR_CgaSize ;  /* 0x0000000000407805 */ /* 0x000fca0000008a00 */
[----:B------:R-:W-:-:S05]  /*0e70*/  IMAD R64, R64, -0xa0, RZ ;  /* 0xffffff6040407824 */ /* 0x000fca00078e02ff */
[----:B------:R-:W-:-:S14]  /*0e80*/  R2UR UR7, R64 ;  /* 0x00000000400772ca */ /* 0x000fdc00000e0000 */
[----:B------:R-:W3:Y:S01]  /*0e90*/  LDCU UR7, c[0x0][UR7+0x2b0] ;  /* 0x00005600070777ac */ /* 0x000ee20008000800 */
[----:B------:R-:W-:-:S05]  /*0ea0*/  CS2R.32 R64, SR_CgaSize ;  /* 0x0000000000407805 */ /* 0x000fca0000008a00 */
[----:B------:R-:W-:-:S05]  /*0eb0*/  IMAD R64, R64, -0xa0, RZ ;  /* 0xffffff6040407824 */ /* 0x000fca00078e02ff */
[----:B------:R-:W-:-:S14]  /*0ec0*/  R2UR UR5, R64 ;  /* 0x00000000400572ca */ /* 0x000fdc00000e0000 */
[----:B------:R-:W4:Y:S01]  /*0ed0*/  LDCU UR5, c[0x0][UR5+0x2b4] ;  /* 0x00005680050577ac */ /* 0x000f220008000800 */
[----:B------:R-:W4:Y:S01]  /*0ee0*/  LDC R11, c[0x0][0xb24] ;  /* 0x0002c900ff0b7b82 */ /* 0x000f220000000800 */
[----:B------:R-:W-:Y:S02]  /*0ef0*/  USHF.L.U32 UR23, UR45, 0xa, URZ ;  /* 0x0000000a2d177899 */ /* 0x000fe400080006ff */
[----:B------:R-:W-:Y:S02]  /*0f00*/  USHF.L.U32 UR22, UR45, 0x4, URZ ;  /* 0x000000042d167899 */ /* 0x000fe400080006ff */
[----:B------:R-:W-:Y:S02]  /*0f10*/  ULOP3.LUT UR23, UR23, 0x400, URZ, 0xc0, !UPT ;  /* 0x0000040017177892 */ /* 0x000fe4000f8ec0ff */
[----:B------:R-:W-:Y:S01]  /*0f20*/  ULOP3.LUT UR22, UR22, 0x10, URZ, 0xc0, !UPT ;  /* 0x0000001016167892 */ /* 0x000fe2000f8ec0ff */
[----:B------:R-:W-:-:S05]  /*0f30*/  CS2R.32 R5, SR_CgaSize ;  /* 0x0000000000057805 */ /* 0x000fca0000008a00 */
[----:B------:R-:W-:-:S06]  /*0f40*/  IMAD R5, R5, -0xa0, RZ ;  /* 0xffffff6005057824 */ /* 0x000fcc00078e02ff */
[----:B------:R-:W4:Y:S01]  /*0f50*/  LDC R5, c[0x0][R5+0x2a0] ;  /* 0x0000a80005057b82 */ /* 0x000f220000000800 */
[----:B------:R-:W-:Y:S01]  /*0f60*/  UISETP.NE.AND UP2, UPT, UR4, 0x2, UPT ;  /* 0x000000020400788c */ /* 0x000fe2000bf45270 */
[----:B--2---:R-:W-:Y:S02]  /*0f70*/  I2FP.F32.U32 R64, UR6 ;  /* 0x0000000600407c45 */ /* 0x004fe40008201000 */
[----:B------:R-:W-:-:S05]  /*0f80*/  CS2R.32 R62, SR_CgaSize ;  /* 0x00000000003e7805 */ /* 0x000fca0000008a00 */
[----:B------:R-:W-:-:S06]  /*0f90*/  IMAD R62, R62, -0xa0, RZ ;  /* 0xffffff603e3e7824 */ /* 0x000fcc00078e02ff */
[----:B------:R-:W2:Y:S01]  /*0fa0*/  LDC R62, c[0x0][R62+0x2a4] ;  /* 0x0000a9003e3e7b82 */ /* 0x000ea20000000800 */
[----:B------:R-:W-:Y:S01]  /*0fb0*/  MOV R19, UR6 ;  /* 0x0000000600137c02 */ /* 0x000fe20008000f00 */
[----:B---3--:R-:W-:Y:S01]  /*0fc0*/  FMUL R64, R64, UR7 ;  /* 0x0000000740407c20 */ /* 0x008fe20008400000 */
[----:B-1----:R-:W-:-:S05]  /*0fd0*/  I2FP.F32.U32 R0, R16 ;  /* 0x0000001000007245 */ /* 0x002fca0000201000 */
[----:B------:R-:W1:Y:S01]  /*0fe0*/  S2UR UR57, SR_CTAID.Z ;  /* 0x00000000003979c3 */ /* 0x000e620000002700 */
[----:B----4-:R-:W-:Y:S01]  /*0ff0*/  ISETP.GE.AND P0, PT, R11, 0x1, PT ;  /* 0x000000010b00780c */ /* 0x010fe20003f06270 */
[----:B------:R-:W3:Y:S01]  /*1000*/  F2I.U32.TRUNC.NTZ R64, R64 ;  /* 0x0000004000407305 */ /* 0x000ee2000020f000 */
[----:B------:R-:W-:Y:S01]  /*1010*/  FMUL R0, R0, UR5 ;  /* 0x0000000500007c20 */ /* 0x000fe20008400000 */
[----:B------:R-:W4:Y:S04]  /*1020*/  LDCU UR5, c[0x0][0xb30] ;  /* 0x00016600ff0577ac */ /* 0x000f280008000800 */
[----:B------:R-:W1:Y:S02]  /*1030*/  LDC R26, c[0x0][0xb24] ;  /* 0x0002c900ff1a7b82 */ /* 0x000e640000000800 */
[----:B------:R-:W4:Y:S01]  /*1040*/  F2I.U32.TRUNC.NTZ R3, R0 ;  /* 0x0000000000037305 */ /* 0x000f22000020f000 */
[----:B---3--:R-:W-:-:S05]  /*1050*/  IADD3 R64, PT, PT, -R64, RZ, RZ ;  /* 0x000000ff40407210 */ /* 0x008fca0007ffe1ff */
[----:B------:R-:W-:Y:S01]  /*1060*/  IMAD R64, R5, R64, UR6 ;  /* 0x0000000605407e24 */ /* 0x000fe2000f8e0240 */
[----:B----4-:R-:W-:Y:S02]  /*1070*/  IADD3 R3, PT, PT, -R3, RZ, RZ ;  /* 0x000000ff03037210 */ /* 0x010fe40007ffe1ff */
[----:B------:R-:W-:-:S03]  /*1080*/  PRMT R0, RZ, 0x7610, R0 ;  /* 0x00007610ff007816 */ /* 0x000fc60000000000 */
[----:B--2---:R-:W-:Y:S01]  /*1090*/  IMAD R62, R62, R3, R16 ;  /* 0x000000033e3e7224 */ /* 0x004fe200078e0210 */
[----:B------:R-:W-:Y:S06]  /*10a0*/  BRA.U UP4, `(.L_x_17) ;  /* 0x0000000104207547 */ /* 0x000fec000b800000 */
[C---:B------:R-:W-:Y:S02]  /*10b0*/  ISETP.NE.AND P3, PT, R62.reuse, RZ, PT ;  /* 0x000000ff3e00720c */ /* 0x040fe40003f65270 */
[----:B------:R-:W-:Y:S02]  /*10c0*/  ISETP.NE.AND P1, PT, R62, RZ, PT ;  /* 0x000000ff3e00720c */ /* 0x000fe40003f25270 */
[C---:B------:R-:W-:Y:S02]  /*10d0*/  ISETP.NE.AND P2, PT, R64.reuse, 0x1, PT ;  /* 0x000000014000780c */ /* 0x040fe40003f45270 */
[----:B------:R-:W-:Y:S02]  /*10e0*/  SEL R0, RZ, 0x2, P3 ;  /* 0x00000002ff007807 */ /* 0x000fe40001800000 */
[----:B------:R-:W-:Y:S02]  /*10f0*/  ISETP.EQ.OR P1, PT, R64, RZ, !P1 ;  /* 0x000000ff4000720c */ /* 0x000fe40004f22670 */
[----:B------:R-:W-:-:S02]  /*1100*/  SEL R0, R0, 0x2, P2 ;  /* 0x0000000200007807 */ /* 0x000fc40001000000 */
[----:B------:R-:W-:-:S05]  /*1110*/  SEL R3, RZ, 0x1, !P1 ;  /* 0x00000001ff037807 */ /* 0x000fca0004800000 */
[----:B------:R-:W-:Y:S02]  /*1120*/  IMAD.IADD R0, R3, 0x1, R0 ;  /* 0x0000000103007824 */ /* 0x000fe400078e0200 */
.L_x_17:
[----:B------:R-:W-:Y:S05]  /*1130*/  @!P0 BRA `(.L_x_18) ;  /* 0x0000000000b88947 */ /* 0x000fea0003800000 */
[----:B------:R-:W2:Y:S01]  /*1140*/  LDC.64 R4, c[0x0][0xb18] ;  /* 0x0002c600ff047b82 */ /* 0x000ea20000000a00 */
[----:B------:R-:W-:-:S07]  /*1150*/  ISETP.NE.AND P0, PT, R11, 0x1, PT ;  /* 0x000000010b00780c */ /* 0x000fce0003f05270 */
[----:B------:R-:W3:Y:S08]  /*1160*/  LDC R10, c[0x0][0xb0c] ;  /* 0x0002c300ff0a7b82 */ /* 0x000ef00000000800 */
[----:B------:R-:W4:Y:S08]  /*1170*/  LDC R13, c[0x0][0x370] ;  /* 0x0000dc00ff0d7b82 */ /* 0x000f300000000800 */
[----:B------:R-:W1:Y:S01]  /*1180*/  LDC R12, c[0x0][0x374] ;  /* 0x0000dd00ff0c7b82 */ /* 0x000e620000000800 */
[----:B--2---:R-:W-:-:S07]  /*1190*/  ISETP.NE.AND P1, PT, R4, 0x1, PT ;  /* 0x000000010400780c */ /* 0x004fce0003f25270 */
[----:B------:R-:W4:Y:S01]  /*11a0*/  LDC.64 R6, c[0x0][0xb10] ;  /* 0x0002c400ff067b82 */ /* 0x000f220000000a00 */
[----:B---3--:R-:W-:-:S07]  /*11b0*/  ISETP.NE.AND P2, PT, R10, 0x1, PT ;  /* 0x000000010a00780c */ /* 0x008fce0003f45270 */
[----:B------:R-:W2:Y:S08]  /*11c0*/  LDC R9, c[0x0][0xb20] ;  /* 0x0002c800ff097b82 */ /* 0x000eb00000000800 */
[----:B------:R-:W3:Y:S01]  /*11d0*/  LDC.64 R2, c[0x0][0xb28] ;  /* 0x0002ca00ff027b82 */ /* 0x000ee20000000a00 */
[----:B-1----:R-:W-:-:S04]  /*11e0*/  IMAD.HI.U32 R14, R12, R5, RZ ;  /* 0x000000050c0e7227 */ /* 0x002fc800078e00ff */
[----:B----4-:R-:W-:-:S04]  /*11f0*/  IMAD.HI.U32 R18, R13, R6, RZ ;  /* 0x000000060d127227 */ /* 0x010fc800078e00ff */
[----:B------:R-:W-:Y:S01]  /*1200*/  IMAD.HI.U32 R20, R19, R6, RZ ;  /* 0x0000000613147227 */ /* 0x000fe200078e00ff */
[----:B------:R-:W-:Y:S02]  /*1210*/  @P2 SHF.R.U32.HI R13, RZ, R7, R18 ;  /* 0x00000007ff0d2219 */ /* 0x000fe40000011612 */
[----:B--2---:R-:W-:Y:S01]  /*1220*/  @P1 SHF.R.U32.HI R12, RZ, R9, R14 ;  /* 0x00000009ff0c1219 */ /* 0x004fe2000001160e */
[----:B------:R-:W-:Y:S01]  /*1230*/  IMAD.HI.U32 R18, R16, R5, RZ ;  /* 0x0000000510127227 */ /* 0x000fe200078e00ff */
[----:B------:R-:W-:-:S04]  /*1240*/  SHF.R.U32.HI R20, RZ, R7, R20 ;  /* 0x00000007ff147219 */ /* 0x000fc80000011614 */
[----:B------:R-:W-:Y:S01]  /*1250*/  SHF.R.U32.HI R9, RZ, R9, R18 ;  /* 0x00000009ff097219 */ /* 0x000fe20000011612 */
[----:B---3--:R-:W-:Y:S01]  /*1260*/  IMAD.HI.U32 R14, R12, R2, RZ ;  /* 0x000000020c0e7227 */ /* 0x008fe200078e00ff */
[----:B------:R-:W-:Y:S02]  /*1270*/  SEL R5, R19, R20, !P2 ;  /* 0x0000001413057207 */ /* 0x000fe40005000000 */
[----:B------:R-:W-:Y:S01]  /*1280*/  SEL R9, R16, R9, !P1 ;  /* 0x0000000910097207 */ /* 0x000fe20004800000 */
[----:B------:R-:W-:Y:S01]  /*1290*/  IMAD.HI.U32 R6, R13, R2, RZ ;  /* 0x000000020d067227 */ /* 0x000fe200078e00ff */
[-C--:B------:R-:W-:Y:S02]  /*12a0*/  @P0 SHF.R.U32.HI R12, RZ, R3.reuse, R14 ;  /* 0x00000003ff0c0219 */ /* 0x080fe4000001160e */
[----:B------:R-:W-:Y:S02]  /*12b0*/  IADD3 R7, PT, PT, -R9, RZ, RZ ;  /* 0x000000ff09077210 */ /* 0x000fe40007ffe1ff */
[----:B------:R-:W-:Y:S01]  /*12c0*/  @P0 SHF.R.U32.HI R13, RZ, R3, R6 ;  /* 0x00000003ff0d0219 */ /* 0x000fe20000011606 */
[----:B------:R-:W-:-:S02]  /*12d0*/  IMAD R12, R12, R11, RZ ;  /* 0x0000000b0c0c7224 */ /* 0x000fc400078e02ff */
[----:B------:R-:W-:Y:S02]  /*12e0*/  IMAD R7, R4, R7, R16 ;  /* 0x0000000704077224 */ /* 0x000fe400078e0210 */
[----:B------:R-:W-:Y:S01]  /*12f0*/  IMAD R6, R13, R11, RZ ;  /* 0x0000000b0d067224 */ /* 0x000fe200078e02ff */
[----:B------:R-:W-:-:S04]  /*1300*/  ISETP.GE.AND P1, PT, R9, R12, PT ;  /* 0x0000000c0900720c */ /* 0x000fc80003f26270 */
[----:B------:R-:W-:Y:S01]  /*1310*/  ISETP.GE.OR P1, PT, R5, R6, P1 ;  /* 0x000000060500720c */ /* 0x000fe20000f26670 */
[----:B------:R-:W-:-:S05]  /*1320*/  IMAD.HI.U32 R6, R9, R2, RZ ;  /* 0x0000000209067227 */ /* 0x000fca00078e00ff */
[----:B------:R-:W-:-:S04]  /*1330*/  SHF.R.U32.HI R6, RZ, R3, R6 ;  /* 0x00000003ff067219 */ /* 0x000fc80000011606 */
[----:B------:R-:W-:-:S03]  /*1340*/  SEL R6, R9, R6, !P0 ;  /* 0x0000000609067207 */ /* 0x000fc60004000000 */
[----:B------:R-:W-:Y:S01]  /*1350*/  @!P1 IMAD.HI.U32 R12, R5, R2, RZ ;  /* 0x00000002050c9227 */ /* 0x000fe200078e00ff */
[----:B------:R-:W-:-:S04]  /*1360*/  IADD3 R2, PT, PT, -R6, RZ, RZ ;  /* 0x000000ff06027210 */ /* 0x000fc80007ffe1ff */
[----:B------:R-:W-:Y:S01]  /*1370*/  @!P1 SHF.R.U32.HI R12, RZ, R3, R12 ;  /* 0x00000003ff0c9219 */ /* 0x000fe2000001160c */
[----:B------:R-:W-:-:S03]  /*1380*/  IMAD R2, R11, R2, R9 ;  /* 0x000000020b027224 */ /* 0x000fc600078e0209 */
[----:B------:R-:W-:-:S05]  /*1390*/  @!P1 SEL R3, R5, R12, !P0 ;  /* 0x0000000c05039207 */ /* 0x000fca0004000000 */
[--C-:B------:R-:W-:Y:S02]  /*13a0*/  @!P1 IMAD.IADD R6, R6, 0x1, -R3.reuse ;  /* 0x0000000106069824 */ /* 0x100fe400078e0a03 */
[----:B------:R-:W-:Y:S01]  /*13b0*/  @!P1 IMAD R3, R2, R13, R3 ;  /* 0x0000000d02039224 */ /* 0x000fe200078e0203 */
[----:B------:R-:W-:Y:S01]  /*13c0*/  IADD3 R2, PT, PT, -R5, RZ, RZ ;  /* 0x000000ff05027210 */ /* 0x000fe20007ffe1ff */
[----:B------:R-:W-:Y:S02]  /*13d0*/  @!P1 IMAD R9, R6, R11, R5 ;  /* 0x0000000b06099224 */ /* 0x000fe400078e0205 */
[----:B------:R-:W-:Y:S02]  /*13e0*/  @!P1 IMAD.MOV.U32 R5, RZ, RZ, R3 ;  /* 0x000000ffff059224 */ /* 0x000fe400078e0003 */
[----:B------:R-:W-:Y:S02]  /*13f0*/  IMAD R2, R10, R2, R19 ;  /* 0x000000020a027224 */ /* 0x000fe400078e0213 */
[----:B------:R-:W-:-:S02]  /*1400*/  IMAD R16, R9, R4, R7 ;  /* 0x0000000409107224 */ /* 0x000fc400078e0207 */
[----:B------:R-:W-:Y:S02]  /*1410*/  IMAD R19, R5, R10, R2 ;  /* 0x0000000a05137224 */ /* 0x000fe400078e0202 */
.L_x_18:
[----:B------:R-:W-:-:S09]  /*1420*/  UISETP.NE.AND UP3, UPT, UR5, 0x1, UPT ;  /* 0x000000010500788c */ /* 0x000fd2000bf65270 */
[----:B------:R-:W-:Y:S05]  /*1430*/  BRA.U UP3, `(.L_x_19) ;  /* 0x0000000103407547 */ /* 0x000fea000b800000 */
[----:B------:R-:W2:Y:S08]  /*1440*/  LDC.64 R4, c[0x0][0xb10] ;  /* 0x0002c400ff047b82 */ /* 0x000eb00000000a00 */
[----:B------:R-:W3:Y:S08]  /*1450*/  LDC.64 R2, c[0x0][0xb18] ;  /* 0x0002c600ff027b82 */ /* 0x000ef00000000a00 */
[----:B------:R-:W4:Y:S08]  /*1460*/  LDC R6, c[0x0][0xb20] ;  /* 0x0002c800ff067b82 */ /* 0x000f300000000800 */
[----:B------:R-:W1:Y:S01]  /*1470*/  LDC R10, c[0x0][0xb0c] ;  /* 0x0002c300ff0a7b82 */ /* 0x000e620000000800 */
[----:B--2---:R-:W-:-:S05]  /*1480*/  IMAD.HI.U32 R4, R19, R4, RZ ;  /* 0x0000000413047227 */ /* 0x004fca00078e00ff */
[----:B------:R-:W-:Y:S01]  /*1490*/  SHF.R.U32.HI R4, RZ, R5, R4 ;  /* 0x00000005ff047219 */ /* 0x000fe20000011604 */
[----:B---3--:R-:W-:Y:S01]  /*14a0*/  IMAD.HI.U32 R3, R16, R3, RZ ;  /* 0x0000000310037227 */ /* 0x008fe200078e00ff */
[----:B------:R-:W-:-:S04]  /*14b0*/  ISETP.NE.AND P0, PT, R2, 0x1, PT ;  /* 0x000000010200780c */ /* 0x000fc80003f05270 */
[----:B----4-:R-:W-:-:S04]  /*14c0*/  SHF.R.U32.HI R3, RZ, R6, R3 ;  /* 0x00000006ff037219 */ /* 0x010fc80000011603 */
[----:B------:R-:W-:Y:S02]  /*14d0*/  SEL R3, R16, R3, !P0 ;  /* 0x0000000310037207 */ /* 0x000fe40004000000 */
[----:B-1----:R-:W-:-:S04]  /*14e0*/  ISETP.NE.AND P1, PT, R10, 0x1, PT ;  /* 0x000000010a00780c */ /* 0x002fc80003f25270 */
[----:B------:R-:W-:-:S05]  /*14f0*/  SEL R4, R19, R4, !P1 ;  /* 0x0000000413047207 */ /* 0x000fca0004800000 */
[----:B------:R-:W-:Y:S02]  /*1500*/  IMAD.IADD R5, R3, 0x1, -R4 ;  /* 0x0000000103057824 */ /* 0x000fe400078e0a04 */
[----:B------:R-:W-:Y:S02]  /*1510*/  IMAD.IADD R3, R4, 0x1, -R3 ;  /* 0x0000000104037824 */ /* 0x000fe400078e0a03 */
[----:B------:R-:W-:Y:S02]  /*1520*/  IMAD R19, R5, R10, R19 ;  /* 0x0000000a05137224 */ /* 0x000fe400078e0213 */
[----:B------:R-:W-:Y:S02]  /*1530*/  IMAD R16, R3, R2, R16 ;  /* 0x0000000203107224 */ /* 0x000fe400078e0210 */
.L_x_19:
[----:B------:R-:W-:Y:S05]  /*1540*/  BRA.U !UP1, `(.L_x_20) ;  /* 0x00000001090c7547 */ /* 0x000fea000b800000 */
[----:B------:R-:W-:Y:S01]  /*1550*/  UCGABAR_WAIT ;  /* 0x0000000000007dc7 */ /* 0x000fe20008000000 */
[----:B------:R-:W-:Y:S01]  /*1560*/  CCTL.IVALL ;  /* 0x00000000ff00798f */ /* 0x000fe20002000000 */
[----:B------:R-:W-:Y:S05]  /*1570*/  BRA `(.L_x_21) ;  /* 0x0000000000047947 */ /* 0x000fea0003800000 */
.L_x_20:
[----:B------:R-:W-:Y:S06]  /*1580*/  BAR.SYNC.DEFER_BLOCKING 0x0 ;  /* 0x0000000000007b1d */ /* 0x000fec0000010000 */
.L_x_21:
[----:B------:R-:W-:Y:S05]  /*1590*/  BRA.U UP2, `(.L_x_22) ;  /* 0x0000001d02cc7547 */ /* 0x000fea000b800000 */
[----:B------:R-:W2:Y:S01]  /*15a0*/  LDCU UR7, c[0x0][0x388] ;  /* 0x00007100ff0777ac */ /* 0x000ea20008000800 */
[----:B------:R-:W3:Y:S01]  /*15b0*/  LDC R11, c[0x0][0x370] ;  /* 0x0000dc00ff0b7b82 */ /* 0x000ee20000000800 */
[----:B------:R-:W-:Y:S01]  /*15c0*/  PLOP3.LUT P0, PT, PT, PT, UP6, 0x80, 0x8 ;  /* 0x000000000008781c */ /* 0x000fe20003f0f068 */
[----:B------:R-:W-:Y:S01]  /*15d0*/  IMAD.MOV.U32 R12, RZ, RZ, 0x1 ;  /* 0x00000001ff0c7424 */ /* 0x000fe200078e00ff */
[----:B------:R-:W4:Y:S01]  /*15e0*/  LDCU UR5, c[0x0][0x38c] ;  /* 0x00007180ff0577ac */ /* 0x000f220008000800 */
[----:B------:R-:W-:Y:S01]  /*15f0*/  ISETP.EQ.OR P4, PT, R8, RZ, P5 ;  /* 0x000000ff0800720c */ /* 0x000fe20002f82670 */
[----:B------:R-:W-:Y:S01]  /*1600*/  IMAD.MOV.U32 R10, RZ, RZ, RZ ;  /* 0x000000ffff0a7224 */ /* 0x000fe200078e00ff */
[----:B------:R-:W-:Y:S01]  /*1610*/  PLOP3.LUT P0, PT, P0, PT, PT, 0x8, 0x80 ;  /* 0x000000000080781c */ /* 0x000fe2000070e170 */
[----:B------:R-:W1:Y:S01]  /*1620*/  LDCU UR43, c[0x0][0x390] ;  /* 0x00007200ff2b77ac */ /* 0x000e620008000800 */
[----:B------:R-:W3:Y:S01]  /*1630*/  LDC R0, c[0x0][0x374] ;  /* 0x0000dd00ff007b82 */ /* 0x000ee20000000800 */
[----:B------:R-:W-:-:S02]  /*1640*/  UISETP.NE.AND UP1, UPT, UR4, URZ, UPT ;  /* 0x000000ff0400728c */ /* 0x000fc4000bf25270 */
[----:B------:R-:W-:Y:S01]  /*1650*/  USEL UR38, URZ, 0x1, UP5 ;  /* 0x00000001ff267887 */ /* 0x000fe2000a800000 */
[----:B------:R-:W1:Y:S01]  /*1660*/  LDCU.64 UR44, c[0x0][0x348] ;  /* 0x00006900ff2c77ac */ /* 0x000e620008000a00 */
[----:B--2---:R-:W-:Y:S02]  /*1670*/  UIADD3 UR7, UPT, UPT, UR7, 0x1f, URZ ;  /* 0x0000001f07077890 */ /* 0x004fe4000fffe0ff */
[----:B------:R-:W-:Y:S02]  /*1680*/  USEL UR38, UR38, 0x2, UP1 ;  /* 0x0000000226267887 */ /* 0x000fe40008800000 */
[----:B------:R-:W-:Y:S01]  /*1690*/  USHF.R.S32.HI UR6, URZ, 0x1f, UR7 ;  /* 0x0000001fff067899 */ /* 0x000fe20008011407 */
[----:B------:R-:W-:Y:S01]  /*16a0*/  UMOV UR41, URZ ;  /* 0x000000ff00297c82 */ /* 0x000fe20008000000 */
[----:B------:R-:W-:Y:S02]  /*16b0*/  UMOV UR29, URZ ;  /* 0x000000ff001d7c82 */ /* 0x000fe40008000000 */
[----:B------:R-:W-:Y:S01]  /*16c0*/  ULEA.HI UR6, UR6, UR7, URZ, 0x5 ;  /* 0x0000000706067291 */ /* 0x000fe2000f8f28ff */
[----:B------:R-:W-:-:S03]  /*16d0*/  UMOV UR40, URZ ;  /* 0x000000ff00287c82 */ /* 0x000fc60008000000 */
[----:B------:R-:W-:-:S04]  /*16e0*/  USHF.R.S32.HI UR6, URZ, 0x5, UR6 ;  /* 0x00000005ff067899 */ /* 0x000fc80008011406 */
[----:B----4-:R-:W-:-:S04]  /*16f0*/  UIMAD UR5, UR6, UR5, URZ ;  /* 0x00000005060572a4 */ /* 0x010fc8000f8e02ff */
[----:B-1----:R-:W-:-:S04]  /*1700*/  UIMAD UR43, UR5, UR43, URZ ;  /* 0x0000002b052b72a4 */ /* 0x002fc8000f8e02ff */
[----:B------:R-:W-:Y:S02]  /*1710*/  UISETP.NE.AND UP2, UPT, UR43, URZ, UPT ;  /* 0x000000ff2b00728c */ /* 0x000fe4000bf45270 */
[----:B------:R-:W-:-:S04]  /*1720*/  UISETP.LT.U32.AND UP0, UPT, UR43, 0x11, UPT ;  /* 0x000000112b00788c */ /* 0x000fc8000bf01070 */
[----:B------:R-:W-:-:S04]  /*1730*/  USEL UR42, UR43, 0x11, UP0 ;  /* 0x000000112b2a7887 */ /* 0x000fc80008000000 */
[----:B------:R-:W-:Y:S02]  /*1740*/  UIADD3 UR31, UPT, UPT, UR42, -0x1, URZ ;  /* 0xffffffff2a1f7890 */ /* 0x000fe4000fffe0ff */
[----:B------:R-:W-:Y:S02]  /*1750*/  @!UP2 UIADD3 UR31, UPT, UPT, UR42, URZ, URZ ;  /* 0x000000ff2a1fa290 */ /* 0x000fe4000fffe0ff */
[----:B------:R-:W-:Y:S02]  /*1760*/  UIADD3 UR42, UPT, UPT, UR43, -UR42, URZ ;  /* 0x8000002a2b2a7290 */ /* 0x000fe4000fffe0ff */
[----:B---3--:R-:W-:-:S12]  /*1770*/  UIADD3 UR31, UPT, UPT, UR31, 0x1, URZ ;  /* 0x000000011f1f7890 */ /* 0x008fd8000fffe0ff */
.L_x_40:
[----:B------:R-:W1:Y:S01]  /*1780*/  S2UR UR30, SR_CgaCtaId ;  /* 0x00000000001e79c3 */ /* 0x000e620000008800 */
[----:B------:R-:W-:Y:S01]  /*1790*/  UMOV UR4, 0x400 ;  /* 0x0000040000047882 */ /* 0x000fe20000000000 */
[----:B------:R-:W-:Y:S01]  /*17a0*/  SHF.L.U32 R2, R12, 0x1f, RZ ;  /* 0x0000001f0c027819 */ /* 0x000fe200000006ff */
[----:B------:R-:W-:Y:S01]  /*17b0*/  UISETP.NE.AND UP0, UPT, UR43, URZ, UPT ;  /* 0x000000ff2b00728c */ /* 0x000fe2000bf05270 */
[----:B------:R-:W-:Y:S01]  /*17c0*/  R2UR UR34, R16 ;  /* 0x00000000102272ca */ /* 0x000fe200000e0000 */
[----:B------:R-:W-:Y:S01]  /*17d0*/  IMAD.SHL.U32 R19, R19, 0x40, RZ ;  /* 0x0000004013137824 */ /* 0x000fe200078e00ff */
[----:B------:R-:W-:Y:S01]  /*17e0*/  UMOV UR39, URZ ;  /* 0x000000ff00277c82 */ /* 0x000fe20008000000 */
[----:B------:R-:W-:Y:S01]  /*17f0*/  UMOV UR37, URZ ;  /* 0x000000ff00257c82 */ /* 0x000fe20008000000 */
[----:B------:R-:W-:-:S09]  /*1800*/  UMOV UR36, URZ ;  /* 0x000000ff00247c82 */ /* 0x000fd20008000000 */
[----:B------:R-:W-:Y:S02]  /*1810*/  USHF.L.U32 UR34, UR34, 0x7, URZ ;  /* 0x0000000722227899 */ /* 0x000fe400080006ff */
[----:B-1----:R-:W-:-:S04]  /*1820*/  ULEA UR30, UR30, UR4, 0x18 ;  /* 0x000000041e1e7291 */ /* 0x002fc8000f8ec0ff */
[----:B------:R-:W-:-:S09]  /*1830*/  ULEA UR4, UR41, UR30, 0x3 ;  /* 0x0000001e29047291 */ /* 0x000fd2000f8e18ff */
[----:B----4-:R1:W2:Y:S01]  /*1840*/  SYNCS.PHASECHK.TRANS64.TRYWAIT P2, [UR4+0x88], R2 ;  /* 0x00008802ff0075a7 */ /* 0x0102a20008041104 */
[----:B---3--:R-:W-:Y:S05]  /*1850*/  BRA.U !UP0, `(.L_x_23) ;  /* 0x0000000508987547 */ /* 0x008fea000b800000 */
[----:B------:R-:W3:Y:S01]  /*1860*/  LDC.64 R8, c[0x0][0x480] ;  /* 0x00012000ff087b82 */ /* 0x000ee20000000a00 */
[----:B------:R-:W4:Y:S01]  /*1870*/  LDCU UR25, c[0x0][0x390] ;  /* 0x00007200ff1977ac */ /* 0x000f220008000800 */
[----:B------:R-:W2:Y:S06]  /*1880*/  LDCU UR26, c[0x0][0x38c] ;  /* 0x00007180ff1a77ac */ /* 0x000eac0008000800 */
[----:B------:R-:W4:Y:S01]  /*1890*/  LDC.64 R6, c[0x0][0x488] ;  /* 0x00012200ff067b82 */ /* 0x000f220000000a00 */
[----:B------:R-:W2:Y:S01]  /*18a0*/  LDCU.64 UR14, c[0x0][0x4b8] ;  /* 0x00009700ff0e77ac */ /* 0x000ea20008000a00 */
[----:B------:R-:W-:-:S02]  /*18b0*/  UIADD3 UR40, UPT, UPT, UR31, UR29, URZ ;  /* 0x0000001d1f287290 */ /* 0x000fc4000fffe0ff */
[----:B------:R-:W-:-:S04]  /*18c0*/  UIADD3 UR10, UPT, UPT, UR34, 0x40, URZ ;  /* 0x00000040220a7890 */ /* 0x000fc8000fffe0ff */
[----:B-1----:R-:W1:Y:S01]  /*18d0*/  LDC.64 R2, c[0x0][0x490] ;  /* 0x00012400ff027b82 */ /* 0x002e620000000a00 */
[----:B------:R-:W-:Y:S01]  /*18e0*/  UMOV UR39, URZ ;  /* 0x000000ff00277c82 */ /* 0x000fe20008000000 */
[----:B------:R-:W-:Y:S01]  /*18f0*/  UMOV UR27, UR41 ;  /* 0x00000029001b7c82 */ /* 0x000fe20008000000 */
[----:B------:R-:W-:Y:S01]  /*1900*/  UMOV UR36, URZ ;  /* 0x000000ff00247c82 */ /* 0x000fe20008000000 */
[----:B------:R-:W-:Y:S01]  /*1910*/  UMOV UR37, URZ ;  /* 0x000000ff00257c82 */ /* 0x000fe20008000000 */
[----:B---3--:R-:W-:Y:S01]  /*1920*/  IMAD.HI.U32 R9, R19, R9, RZ ;  /* 0x0000000913097227 */ /* 0x008fe200078e00ff */
[----:B------:R-:W-:Y:S02]  /*1930*/  ISETP.NE.AND P1, PT, R8, 0x1, PT ;  /* 0x000000010800780c */ /* 0x000fe40003f25270 */
[----:B------:R-:W3:Y:S02]  /*1940*/  LDC.64 R4, c[0x0][0x4b0] ;  /* 0x00012c00ff047b82 */ /* 0x000ee40000000a00 */
[----:B----4-:R-:W-:-:S04]  /*1950*/  SHF.R.U32.HI R6, RZ, R6, R9 ;  /* 0x00000006ff067219 */ /* 0x010fc80000011609 */
[----:B------:R-:W-:Y:S02]  /*1960*/  SEL R6, R19, R6, !P1 ;  /* 0x0000000613067207 */ /* 0x000fe40004800000 */
[----:B------:R-:W-:Y:S02]  /*1970*/  ISETP.NE.AND P1, PT, R7, 0x1, PT ;  /* 0x000000010700780c */ /* 0x000fe40003f25270 */
[C---:B------:R-:W-:Y:S01]  /*1980*/  R2UR UR4, R6.reuse ;  /* 0x00000000060472ca */ /* 0x040fe200000e0000 */
[----:B-1----:R-:W-:-:S04]  /*1990*/  IMAD.HI.U32 R2, R6, R2, RZ ;  /* 0x0000000206027227 */ /* 0x002fc800078e00ff */
[----:B------:R-:W-:Y:S01]  /*19a0*/  IMAD.MOV R14, RZ, RZ, -R6 ;  /* 0x000000ffff0e7224 */ /* 0x000fe200078e0a06 */
[----:B------:R-:W-:-:S03]  /*19b0*/  SHF.R.U32.HI R2, RZ, R3, R2 ;  /* 0x00000003ff027219 */ /* 0x000fc60000011602 */
[----:B------:R-:W-:Y:S01]  /*19c0*/  IMAD R14, R8, R14, R19 ;  /* 0x0000000e080e7224 */ /* 0x000fe200078e0213 */
[----:B------:R-:W-:Y:S01]  /*19d0*/  R2UR UR21, R2 ;  /* 0x00000000021572ca */ /* 0x000fe200000e0000 */
[----:B------:R-:W-:Y:S01]  /*19e0*/  VOTEU.ANY UP0, P1 ;  /* 0x0000000000ff7886 */ /* 0x000fe20000800100 */
[----:B------:R-:W1:Y:S01]  /*19f0*/  LDC.64 R2, c[0x0][0x4d0] ;  /* 0x00013400ff027b82 */ /* 0x000e620000000a00 */
[----:B---3--:R-:W-:Y:S02]  /*1a00*/  R2UR UR8, R4 ;  /* 0x00000000040872ca */ /* 0x008fe400000e0000 */
[----:B------:R-:W-:Y:S02]  /*1a10*/  R2UR UR9, R14 ;  /* 0x000000000e0972ca */ /* 0x000fe400000e0000 */
[----:B------:R-:W-:-:S06]  /*1a20*/  R2UR UR6, R5 ;  /* 0x00000000050672ca */ /* 0x000fcc00000e0000 */
[----:B------:R-:W-:Y:S01]  /*1a30*/  USEL UR21, UR4, UR21, !UP0 ;  /* 0x0000001504157287 */ /* 0x000fe2000c000000 */
[----:B------:R-:W3:Y:S05]  /*1a40*/  LDCU.64 UR4, c[0x0][0x4d8] ;  /* 0x00009b00ff0477ac */ /* 0x000eea0008000a00 */
[----:B------:R-:W-:-:S04]  /*1a50*/  IMAD R9, RZ, RZ, -UR21 ;  /* 0x80000015ff097e24 */ /* 0x000fc8000f8e02ff */
[----:B------:R-:W-:Y:S01]  /*1a60*/  IMAD R9, R7, R9, R6 ;  /* 0x0000000907097224 */ /* 0x000fe200078e0206 */
[----:B-1----:R-:W-:-:S04]  /*1a70*/  R2UR UR19, R2 ;  /* 0x00000000021372ca */ /* 0x002fc800000e0000 */
[----:B------:R-:W-:Y:S02]  /*1a80*/  R2UR UR7, R9 ;  /* 0x00000000090772ca */ /* 0x000fe400000e0000 */
[----:B------:R-:W-:-:S07]  /*1a90*/  R2UR UR20, R3 ;  /* 0x00000000031472ca */ /* 0x000fce00000e0000 */
[----:B------:R-:W-:-:S06]  /*1aa0*/  UIMAD UR19, UR9, UR8, UR19 ;  /* 0x00000008091372a4 */ /* 0x000fcc000f8e0213 */
[----:B--23--:R-:W-:-:S12]  /*1ab0*/  UIMAD UR20, UR7, UR6, UR20 ;  /* 0x00000006071472a4 */ /* 0x00cfd8000f8e0214 */
.L_x_29:
[----:B--2---:R-:W-:Y:S01]  /*1ac0*/  @!P5 MOV R3, 0x3000 ;  /* 0x000030000003d802 */ /* 0x004fe20000000f00 */
[----:B------:R-:W-:Y:S01]  /*1ad0*/  ULEA UR17, UR27, UR30, 0x3 ;  /* 0x0000001e1b117291 */ /* 0x000fe2000f8e18ff */
[----:B----4-:R-:W-:Y:S11]  /*1ae0*/  @P2 BRA `(.L_x_24) ;  /* 0x00000000000c2947 */ /* 0x010ff60003800000 */
[----:B------:R-:W-:Y:S04]  /*1af0*/  SHF.L.U32 R5, R12, 0x1f, RZ ;  /* 0x0000001f0c057819 */ /* 0x000fe800000006ff */
[----:B------:R-:W1:Y:S02]  /*1b00*/  SYNCS.PHASECHK.TRANS64.TRYWAIT P1, [UR17+0x88], R5 ;  /* 0x00008805ff0075a7 */ /* 0x000e640008021111 */
[----:B-1----:R-:W-:Y:S05]  /*1b10*/  @!P1 BRA `(.L_x_25) ;  /* 0x0000007000109947 */ /* 0x002fea0003800000 */
.L_x_24:
[----:B------:R2:W-:Y:S01]  /*1b20*/  @!P5 SYNCS.ARRIVE.TRANS64 RZ, [UR17], R3 ;  /* 0x00000003ffffd9a7 */ /* 0x0005e20008000011 */
[----:B------:R-:W-:Y:S04]  /*1b30*/  ULOP3.LUT UR6, UR38, 0x2, URZ, 0xfc, !UPT ;  /* 0x0000000226067892 */ /* 0x000fe8000f8efcff */
[----:B------:R-:W-:Y:S09]  /*1b40*/  UISETP.NE.AND UP0, UPT, UR6, 0x2, UPT ;  /* 0x000000020600788c */ /* 0x000ff2000bf05270 */
[----:B------:R-:W-:Y:S05]  /*1b50*/  BRA.U UP0, `(.L_x_26) ;  /* 0x0000000100047547 */ /* 0x000fea000b800000 */
[----:B------:R-:W-:Y:S05]  /*1b60*/  BPT.TRAP 0x1 ;  /* 0x000000040000795c */ /* 0x000fea0000300000 */
.L_x_26:
[----:B------:R-:W-:Y:S04]  /*1b70*/  BSSY.RECONVERGENT B0, `(.L_x_27) ;  /* 0x0000003000007945 */ /* 0x000fe80003800200 */
[----:B------:R-:W-:Y:S05]  /*1b80*/  @P4 BRA `(.L_x_28) ;  /* 0x0000000000044947 */ /* 0x000fea0003800000 */
[----:B------:R-:W-:Y:S05]  /*1b90*/  BPT.TRAP 0x1 ;  /* 0x000000040000795c */ /* 0x000fea0000300000 */
.L_x_28:
[----:B------:R-:W-:Y:S05]  /*1ba0*/  BSYNC.RECONVERGENT B0 ;  /* 0x0000000000007941 */ /* 0x000fea0003800200 */
.L_x_27:
[----:B------:R-:W-:Y:S02]  /*1bb0*/  UIADD3 UR41, UPT, UPT, UR27, 0x1, URZ ;  /* 0x000000011b297890 */ /* 0x000fe4000fffe0ff */
[----:B------:R-:W-:Y:S02]  /*1bc0*/  UIMAD UR7, UR36, UR14, UR4 ;  /* 0x0000000e240772a4 */ /* 0x000fe4000f8e0204 */
[----:B------:R-:W-:Y:S02]  /*1bd0*/  UISETP.NE.AND UP0, UPT, UR41, 0x11, UPT ;  /* 0x000000112900788c */ /* 0x000fe4000bf05270 */
[----:B------:R-:W-:Y:S02]  /*1be0*/  UIMAD UR6, UR37, UR15, UR5 ;  /* 0x0000000f250672a4 */ /* 0x000fe4000f8e0205 */
[----:B------:R-:W-:Y:S02]  /*1bf0*/  USEL UR9, URZ, 0x1, UP0 ;  /* 0x00000001ff097887 */ /* 0x000fe40008000000 */
[----:B------:R-:W-:Y:S02]  /*1c00*/  USEL UR41, UR41, URZ, UP0 ;  /* 0x000000ff29297287 */ /* 0x000fe40008000000 */
[----:B------:R-:W-:Y:S02]  /*1c10*/  USHF.L.U32 UR16, UR27, 0xc, URZ ;  /* 0x0000000c1b107899 */ /* 0x000fe400080006ff */
[----:B------:R-:W-:Y:S01]  /*1c20*/  ULEA UR8, UR41, UR30, 0x3 ;  /* 0x0000001e29087291 */ /* 0x000fe2000f8e18ff */
[----:B------:R-:W-:Y:S01]  /*1c30*/  LOP3.LUT R12, R12, UR9, RZ, 0x3c, !PT ;  /* 0x000000090c0c7c12 */ /* 0x000fe2000f8e3cff */
[----:B------:R-:W-:Y:S02]  /*1c40*/  UIADD3 UR52, UP1, UPT, UR44, 0x80, URZ ;  /* 0x000000802c347890 */ /* 0x000fe4000ff3e0ff */
[----:B------:R-:W-:Y:S01]  /*1c50*/  UPRMT UR48, UR7, 0x40, UR6 ;  /* 0x0000004007307896 */ /* 0x000fe20008000006 */
[----:B-1----:R-:W-:Y:S01]  /*1c60*/  SHF.L.U32 R2, R12, 0x1f, RZ ;  /* 0x0000001f0c027819 */ /* 0x002fe200000006ff */
[----:B------:R-:W-:Y:S02]  /*1c70*/  USHF.L.U32 UR18, UR39, 0x5, URZ ;  /* 0x0000000527127899 */ /* 0x000fe400080006ff */
[----:B------:R-:W-:Y:S01]  /*1c80*/  UIADD3.X UR53, UPT, UPT, URZ, UR45, URZ, UP1, !UPT ;  /* 0x0000002dff357290 */ /* 0x000fe20008ffe4ff */
[----:B------:R3:W4:Y:S01]  /*1c90*/  SYNCS.PHASECHK.TRANS64.TRYWAIT P2, [UR8+0x88], R2 ;  /* 0x00008802ff0075a7 */ /* 0x0007220008041108 */
[----:B------:R-:W-:Y:S02]  /*1ca0*/  ULOP3.LUT UR8, UR16, UR23, URZ, 0xfc, !UPT ;  /* 0x0000001710087292 */ /* 0x000fe4000f8efcff */
[----:B------:R-:W-:Y:S02]  /*1cb0*/  UIADD3 UR16, UPT, UPT, UR30, 0x4400, UR16 ;  /* 0x000044001e107890 */ /* 0x000fe4000fffe010 */
[----:B------:R-:W-:Y:S02]  /*1cc0*/  UPRMT UR49, UR48, 0x5410, URZ ;  /* 0x0000541030317896 */ /* 0x000fe400080000ff */
[----:B------:R-:W-:Y:S02]  /*1cd0*/  UIADD3 UR50, UP0, UPT, UR44, 0x180, URZ ;  /* 0x000001802c327890 */ /* 0x000fe4000ff1e0ff */
[----:B------:R-:W-:Y:S02]  /*1ce0*/  ULEA UR8, UR8, UR30, 0x1 ;  /* 0x0000001e08087291 */ /* 0x000fe4000f8e08ff */
[----:B------:R-:W-:Y:S02]  /*1cf0*/  UIADD3.X UR51, UPT, UPT, URZ, UR45, URZ, UP0, !UPT ;  /* 0x0000002dff337290 */ /* 0x000fe400087fe4ff */
[----:B------:R-:W-:Y:S01]  /*1d00*/  ULOP3.LUT UR35, UR22, UR18, URZ, 0xfc, !UPT ;  /* 0x0000001216237292 */ /* 0x000fe2000f8efcff */
[----:B------:R-:W-:Y:S01]  /*1d10*/  UTMALDG.4D.IM2COL [UR16], [UR52], UR49 ;  /* 0x00000010340073b4 */ /* 0x000fe20008058031 */
[----:B------:R-:W-:Y:S02]  /*1d20*/  UIADD3 UR32, UPT, UPT, UR8, 0x15400, URZ ;  /* 0x0001540008207890 */ /* 0x000fe4000fffe0ff */
[----:B------:R-:W-:Y:S02]  /*1d30*/  UIADD3 UR28, UPT, UPT, UR36, 0x1, URZ ;  /* 0x00000001241c7890 */ /* 0x000fe4000fffe0ff */
[----:B------:R-:W-:Y:S02]  /*1d40*/  UIADD3 UR8, UPT, UPT, UR8, 0x16400, URZ ;  /* 0x0001640008087890 */ /* 0x000fe4000fffe0ff */
[----:B------:R-:W-:Y:S02]  /*1d50*/  UISETP.NE.AND UP2, UPT, UR28, UR26, UPT ;  /* 0x0000001a1c00728c */ /* 0x000fe4000bf45270 */
[----:B------:R-:W-:Y:S02]  /*1d60*/  UIADD3 UR27, UPT, UPT, UR37, 0x1, URZ ;  /* 0x00000001251b7890 */ /* 0x000fe4000fffe0ff */
[----:B------:R-:W-:Y:S02]  /*1d70*/  UIADD3 UR29, UPT, UPT, UR29, 0x1, URZ ;  /* 0x000000011d1d7890 */ /* 0x000fe4000fffe0ff */
[----:B------:R-:W-:Y:S01]  /*1d80*/  UIADD3 UR48, UPT, UPT, UR39, 0x1, URZ ;  /* 0x0000000127307890 */ /* 0x000fe2000fffe0ff */
[----:B------:R-:W-:Y:S01]  /*1d90*/  UMOV UR24, 0x30000 ;  /* 0x0003000000187882 */ /* 0x000fe20000000000 */
[----:B------:R-:W-:Y:S01]  /*1da0*/  UMOV UR46, 0x0 ;  /* 0x00000000002e7882 */ /* 0x000fe20000000000 */
[----:B------:R-:W-:Y:S02]  /*1db0*/  UMOV UR47, 0x10000000 ;  /* 0x10000000002f7882 */ /* 0x000fe40000000000 */
[----:B------:R-:W-:Y:S01]  /*1dc0*/  @UP2 UIADD3 UR27, UPT, UPT, UR37, URZ, URZ ;  /* 0x000000ff251b2290 */ /* 0x000fe2000fffe0ff */
[----:B------:R-:W-:Y:S01]  /*1dd0*/  UMOV UR33, UR17 ;  /* 0x0000001100217c82 */ /* 0x000fe20008000000 */
[----:B------:R-:W-:Y:S01]  /*1de0*/  UMOV UR12, UR36 ;  /* 0x00000024000c7c82 */ /* 0x000fe20008000000 */
[----:B------:R1:W-:Y:S01]  /*1df0*/  UTMALDG.4D.MULTICAST [UR32], [UR50], UR24, desc[UR46] ;  /* 0x00002e20320073b4 */ /* 0x0003e20008019818 */
[----:B------:R-:W-:Y:S01]  /*1e00*/  UISETP.NE.AND UP0, UPT, UR27, UR25, UPT ;  /* 0x000000191b00728c */ /* 0x000fe2000bf05270 */
[----:B------:R-:W-:Y:S01]  /*1e10*/  UMOV UR13, UR37 ;  /* 0x00000025000d7c82 */ /* 0x000fe20008000000 */
[----:B------:R-:W-:Y:S01]  /*1e20*/  UMOV UR9, UR17 ;  /* 0x0000001100097c82 */ /* 0x000fe20008000000 */
[----:B------:R-:W-:Y:S02]  /*1e30*/  UMOV UR11, UR35 ;  /* 0x00000023000b7c82 */ /* 0x000fe40008000000 */
[----:B------:R3:W-:Y:S06]  /*1e40*/  UTMALDG.4D.MULTICAST [UR8], [UR50], UR24, desc[UR46] ;  /* 0x00002e08320073b4 */ /* 0x0007ec0008019818 */
[----:B------:R-:W-:Y:S07]  /*1e50*/  @UP0 UIADD3 UR48, UPT, UPT, UR39, URZ, URZ ;  /* 0x000000ff27300290 */ /* 0x000fee000fffe0ff */
[----:B------:R-:W-:Y:S01]  /*1e60*/  UMOV UR39, UR48 ;  /* 0x0000003000277c82 */ /* 0x000fe20008000000 */
[----:B-1----:R-:W-:Y:S02]  /*1e70*/  USEL UR37, UR27, URZ, UP0 ;  /* 0x000000ff1b257287 */ /* 0x002fe40008000000 */
[----:B------:R-:W-:Y:S02]  /*1e80*/  UISETP.NE.AND UP0, UPT, UR29, UR40, UPT ;  /* 0x000000281d00728c */ /* 0x000fe4000bf05270 */
[----:B------:R-:W-:Y:S01]  /*1e90*/  USEL UR36, UR28, URZ, UP2 ;  /* 0x000000ff1c247287 */ /* 0x000fe20009000000 */
[----:B------:R-:W-:Y:S06]  /*1ea0*/  UMOV UR27, UR41 ;  /* 0x00000029001b7c82 */ /* 0x000fec0008000000 */
[----:B---3--:R-:W-:Y:S05]  /*1eb0*/  BRA.U UP0, `(.L_x_29) ;  /* 0xfffffffd00007547 */ /* 0x008fea000b83ffff */
.L_x_23:
[----:B------:R-:W-:Y:S01]  /*1ec0*/  ULEA UR4, UR41, UR30, 0x3 ;  /* 0x0000001e29047291 */ /* 0x000fe2000f8e18ff */
[----:B-1----:R-:W-:Y:S01]  /*1ed0*/  SHF.L.U32 R2, R12, 0x1f, RZ ;  /* 0x0000001f0c027819 */ /* 0x002fe200000006ff */
[----:B------:R-:W-:Y:S01]  /*1ee0*/  @!P0 SYNCS.ARRIVE.TRANS64.A1T0 RZ, [UR30+0x158], RZ ;  /* 0x000158ffffff89a7 */ /* 0x000fe2000810001e */
[----:B------:R-:W-:-:S06]  /*1ef0*/  UISETP.GE.AND UP0, UPT, UR42, 0x1, UPT ;  /* 0x000000012a00788c */ /* 0x000fcc000bf06270 */
[----:B------:R1:W3:Y:S03]  /*1f00*/  SYNCS.PHASECHK.TRANS64.TRYWAIT P1, [UR4+0x88], R2 ;  /* 0x00008802ff0075a7 */ /* 0x0002e60008021104 */
[----:B------:R-:W-:Y:S05]  /*1f10*/  BRA.U !UP0, `(.L_x_30) ;  /* 0x0000000508a07547 */ /* 0x000fea000b800000 */
[----:B------:R-:W4:Y:S01]  /*1f20*/  LDC.64 R8, c[0x0][0x480] ;  /* 0x00012000ff087b82 */ /* 0x000f220000000a00 */
[----:B------:R-:W3:Y:S01]  /*1f30*/  LDCU UR35, c[0x0][0x390] ;  /* 0x00007200ff2377ac */ /* 0x000ee20008000800 */
[----:B------:R-:W3:Y:S06]  /*1f40*/  LDCU UR46, c[0x0][0x38c] ;  /* 0x00007180ff2e77ac */ /* 0x000eec0008000800 */
[----:B------:R-:W4:Y:S01]  /*1f50*/  LDC.64 R6, c[0x0][0x488] ;  /* 0x00012200ff067b82 */ /* 0x000f220000000a00 */
[----:B------:R-:W3:Y:S01]  /*1f60*/  LDCU.64 UR14, c[0x0][0x4b8] ;  /* 0x00009700ff0e77ac */ /* 0x000ee20008000a00 */
[----:B------:R-:W-:-:S02]  /*1f70*/  UIADD3 UR40, UPT, UPT, UR42, UR40, URZ ;  /* 0x000000282a287290 */ /* 0x000fc4000fffe0ff */
[----:B------:R-:W-:-:S04]  /*1f80*/  UIADD3 UR10, UPT, UPT, UR34, 0x40, URZ ;  /* 0x00000040220a7890 */ /* 0x000fc8000fffe0ff */
[----:B-12---:R-:W1:Y:S01]  /*1f90*/  LDC.64 R2, c[0x0][0x490] ;  /* 0x00012400ff027b82 */ /* 0x006e620000000a00 */
[----:B------:R-:W-:Y:S01]  /*1fa0*/  UMOV UR49, UR42 ;  /* 0x0000002a00317c82 */ /* 0x000fe20008000000 */
[----:B------:R-:W-:Y:S01]  /*1fb0*/  UMOV UR24, UR41 ;  /* 0x0000002900187c82 */ /* 0x000fe20008000000 */
[----:B----4-:R-:W-:Y:S01]  /*1fc0*/  IMAD.HI.U32 R9, R19, R9, RZ ;  /* 0x0000000913097227 */ /* 0x010fe200078e00ff */
[----:B------:R-:W-:-:S04]  /*1fd0*/  ISETP.NE.AND P0, PT, R8, 0x1, PT ;  /* 0x000000010800780c */ /* 0x000fc80003f05270 */
[----:B------:R-:W2:Y:S01]  /*1fe0*/  LDC.64 R4, c[0x0][0x4b0] ;  /* 0x00012c00ff047b82 */ /* 0x000ea20000000a00 */
[----:B------:R-:W-:-:S04]  /*1ff0*/  SHF.R.U32.HI R6, RZ, R6, R9 ;  /* 0x00000006ff067219 */ /* 0x000fc80000011609 */
        /* <DEDUP_REMOVED lines=10> */
[----:B--2---:R-:W-:Y:S02]  /*20a0*/  R2UR UR8, R4 ;  /* 0x00000000040872ca */ /* 0x004fe400000e0000 */
[----:B------:R-:W-:Y:S02]  /*20b0*/  R2UR UR9, R9 ;  /* 0x00000000090972ca */ /* 0x000fe400000e0000 */
[----:B------:R-:W-:-:S06]  /*20c0*/  R2UR UR6, R5 ;  /* 0x00000000050672ca */ /* 0x000fcc00000e0000 */
[----:B------:R-:W-:Y:S01]  /*20d0*/  USEL UR29, UR4, UR29, !UP0 ;  /* 0x0000001d041d7287 */ /* 0x000fe2000c000000 */
[----:B------:R-:W2:Y:S05]  /*20e0*/  LDCU.64 UR4, c[0x0][0x4d8] ;  /* 0x00009b00ff0477ac */ /* 0x000eaa0008000a00 */
[----:B------:R-:W-:-:S04]  /*20f0*/  IMAD R14, RZ, RZ, -UR29 ;  /* 0x8000001dff0e7e24 */ /* 0x000fc8000f8e02ff */
[----:B------:R-:W-:Y:S01]  /*2100*/  IMAD R14, R7, R14, R6 ;  /* 0x0000000e070e7224 */ /* 0x000fe200078e0206 */
[----:B-1----:R-:W-:-:S04]  /*2110*/  R2UR UR27, R2 ;  /* 0x00000000021b72ca */ /* 0x002fc800000e0000 */
[----:B------:R-:W-:Y:S02]  /*2120*/  R2UR UR7, R14 ;  /* 0x000000000e0772ca */ /* 0x000fe400000e0000 */
[----:B------:R-:W-:-:S07]  /*2130*/  R2UR UR28, R3 ;  /* 0x00000000031c72ca */ /* 0x000fce00000e0000 */
[----:B------:R-:W-:-:S06]  /*2140*/  UIMAD UR27, UR9, UR8, UR27 ;  /* 0x00000008091b72a4 */ /* 0x000fcc000f8e021b */
[----:B--23--:R-:W-:-:S12]  /*2150*/  UIMAD UR28, UR7, UR6, UR28 ;  /* 0x00000006071c72a4 */ /* 0x00cfd8000f8e021c */
.L_x_36:
[----:B--2---:R-:W-:Y:S01]  /*2160*/  @!P5 MOV R3, 0x3000 ;  /* 0x000030000003d802 */ /* 0x004fe20000000f00 */
[----:B------:R-:W-:Y:S01]  /*2170*/  ULEA UR25, UR24, UR30, 0x3 ;  /* 0x0000001e18197291 */ /* 0x000fe2000f8e18ff */
[----:B---3--:R-:W-:Y:S11]  /*2180*/  @P1 BRA `(.L_x_31) ;  /* 0x00000000000c1947 */ /* 0x008ff60003800000 */
[----:B------:R-:W-:Y:S04]  /*2190*/  SHF.L.U32 R5, R12, 0x1f, RZ ;  /* 0x0000001f0c057819 */ /* 0x000fe800000006ff */
[----:B------:R-:W1:Y:S02]  /*21a0*/  SYNCS.PHASECHK.TRANS64.TRYWAIT P0, [UR25+0x88], R5 ;  /* 0x00008805ff0075a7 */ /* 0x000e640008001119 */
[----:B-1----:R-:W-:Y:S05]  /*21b0*/  @!P0 BRA `(.L_x_32) ;  /* 0x0000006800808947 */ /* 0x002fea0003800000 */
.L_x_31:
[----:B------:R2:W-:Y:S01]  /*21c0*/  @!P5 SYNCS.ARRIVE.TRANS64 RZ, [UR25], R3 ;  /* 0x00000003ffffd9a7 */ /* 0x0005e20008000019 */
[----:B------:R-:W-:Y:S04]  /*21d0*/  ULOP3.LUT UR6, UR38, 0x2, URZ, 0xfc, !UPT ;  /* 0x0000000226067892 */ /* 0x000fe8000f8efcff */
[----:B------:R-:W-:Y:S09]  /*21e0*/  UISETP.NE.AND UP0, UPT, UR6, 0x2, UPT ;  /* 0x000000020600788c */ /* 0x000ff2000bf05270 */
[----:B------:R-:W-:Y:S05]  /*21f0*/  BRA.U UP0, `(.L_x_33) ;  /* 0x0000000100047547 */ /* 0x000fea000b800000 */
[----:B------:R-:W-:Y:S05]  /*2200*/  BPT.TRAP 0x1 ;  /* 0x000000040000795c */ /* 0x000fea0000300000 */
.L_x_33:
[----:B------:R-:W-:Y:S04]  /*2210*/  BSSY.RECONVERGENT B0, `(.L_x_34) ;  /* 0x0000003000007945 */ /* 0x000fe80003800200 */
[----:B------:R-:W-:Y:S05]  /*2220*/  @P4 BRA `(.L_x_35) ;  /* 0x0000000000044947 */ /* 0x000fea0003800000 */
[----:B------:R-:W-:Y:S05]  /*2230*/  BPT.TRAP 0x1 ;  /* 0x000000040000795c */ /* 0x000fea0000300000 */
.L_x_35:
[----:B------:R-:W-:Y:S05]  /*2240*/  BSYNC.RECONVERGENT B0 ;  /* 0x0000000000007941 */ /* 0x000fea0003800200 */
.L_x_34:
        /* <DEDUP_REMOVED lines=14> */
[----:B------:R1:W3:Y:S01]  /*2330*/  SYNCS.PHASECHK.TRANS64.TRYWAIT P1, [UR8+0x88], R2 ;  /* 0x00008802ff0075a7 */ /* 0x0002e20008021108 */
[----:B------:R-:W-:Y:S02]  /*2340*/  ULOP3.LUT UR8, UR24, UR23, URZ, 0xfc, !UPT ;  /* 0x0000001718087292 */ /* 0x000fe4000f8efcff */
[----:B------:R-:W-:Y:S02]  /*2350*/  UIADD3 UR24, UPT, UPT, UR30, 0x4400, UR24 ;  /* 0x000044001e187890 */ /* 0x000fe4000fffe018 */
[----:B------:R-:W-:Y:S02]  /*2360*/  UPRMT UR55, UR54, 0x5410, URZ ;  /* 0x0000541036377896 */ /* 0x000fe400080000ff */
[----:B------:R-:W-:Y:S02]  /*2370*/  UIADD3 UR48, UPT, UPT, UR36, 0x1, URZ ;  /* 0x0000000124307890 */ /* 0x000fe4000fffe0ff */
[----:B------:R-:W-:Y:S02]  /*2380*/  UIADD3 UR52, UP0, UPT, UR44, 0x180, URZ ;  /* 0x000001802c347890 */ /* 0x000fe4000ff1e0ff */
[----:B------:R-:W-:Y:S02]  /*2390*/  ULEA UR8, UR8, UR30, 0x1 ;  /* 0x0000001e08087291 */ /* 0x000fe4000f8e08ff */
[----:B------:R-:W-:Y:S01]  /*23a0*/  UISETP.NE.AND UP1, UPT, UR48, UR46, UPT ;  /* 0x0000002e3000728c */ /* 0x000fe2000bf25270 */
[----:B------:R4:W-:Y:S01]  /*23b0*/  UTMALDG.4D.IM2COL [UR24], [UR56], UR55 ;  /* 0x00000018380073b4 */ /* 0x0009e20008058037 */
[----:B------:R-:W-:Y:S02]  /*23c0*/  UIADD3.X UR53, UPT, UPT, URZ, UR45, URZ, UP0, !UPT ;  /* 0x0000002dff357290 */ /* 0x000fe400087fe4ff */
[----:B------:R-:W-:Y:S02]  /*23d0*/  ULOP3.LUT UR19, UR22, UR26, URZ, 0xfc, !UPT ;  /* 0x0000001a16137292 */ /* 0x000fe4000f8efcff */
[----:B------:R-:W-:Y:S02]  /*23e0*/  UIADD3 UR16, UPT, UPT, UR8, 0x15400, URZ ;  /* 0x0001540008107890 */ /* 0x000fe4000fffe0ff */
[----:B------:R-:W-:Y:S02]  /*23f0*/  UIADD3 UR8, UPT, UPT, UR8, 0x16400, URZ ;  /* 0x0001640008087890 */ /* 0x000fe4000fffe0ff */
[----:B------:R-:W-:Y:S02]  /*2400*/  UIADD3 UR47, UPT, UPT, UR37, 0x1, URZ ;  /* 0x00000001252f7890 */ /* 0x000fe4000fffe0ff */
[----:B------:R-:W-:Y:S02]  /*2410*/  @UP1 UIADD3 UR47, UPT, UPT, UR37, URZ, URZ ;  /* 0x000000ff252f1290 */ /* 0x000fe4000fffe0ff */
[----:B------:R-:W-:Y:S02]  /*2420*/  UIADD3 UR54, UPT, UPT, UR39, 0x1, URZ ;  /* 0x0000000127367890 */ /* 0x000fe4000fffe0ff */
[----:B------:R-:W-:Y:S02]  /*2430*/  UISETP.NE.AND UP0, UPT, UR47, UR35, UPT ;  /* 0x000000232f00728c */ /* 0x000fe4000bf05270 */
[----:B------:R-:W-:Y:S01]  /*2440*/  UIADD3 UR58, UPT, UPT, UR49, -0x1, URZ ;  /* 0xffffffff313a7890 */ /* 0x000fe2000fffe0ff */
[----:B------:R-:W-:Y:S01]  /*2450*/  UMOV UR33, 0x30000 ;  /* 0x0003000000217882 */ /* 0x000fe20000000000 */
[----:B------:R-:W-:Y:S01]  /*2460*/  UMOV UR50, 0x0 ;  /* 0x0000000000327882 */ /* 0x000fe20000000000 */
[----:B------:R-:W-:Y:S01]  /*2470*/  UMOV UR51, 0x10000000 ;  /* 0x1000000000337882 */ /* 0x000fe20000000000 */
[----:B------:R-:W-:Y:S01]  /*2480*/  UMOV UR17, UR25 ;  /* 0x0000001900117c82 */ /* 0x000fe20008000000 */
[----:B------:R-:W-:Y:S01]  /*2490*/  UMOV UR18, UR34 ;  /* 0x0000002200127c82 */ /* 0x000fe20008000000 */
[----:B------:R-:W-:Y:S01]  /*24a0*/  UMOV UR20, UR36 ;  /* 0x0000002400147c82 */ /* 0x000fe20008000000 */
[----:B------:R-:W-:Y:S01]  /*24b0*/  UMOV UR21, UR37 ;  /* 0x0000002500157c82 */ /* 0x000fe20008000000 */
[----:B------:R-:W-:Y:S01]  /*24c0*/  UMOV UR12, UR36 ;  /* 0x00000024000c7c82 */ /* 0x000fe20008000000 */
[----:B------:R1:W-:Y:S01]  /*24d0*/  UTMALDG.4D.MULTICAST [UR16], [UR52], UR33, desc[UR50] ;  /* 0x00003210340073b4 */ /* 0x0003e20008019821 */
[----:B------:R-:W-:Y:S02]  /*24e0*/  @UP0 UIADD3 UR54, UPT, UPT, UR39, URZ, URZ ;  /* 0x000000ff27360290 */ /* 0x000fe4000fffe0ff */
[----:B------:R-:W-:Y:S01]  /*24f0*/  USEL UR36, UR48, URZ, UP1 ;  /* 0x000000ff30247287 */ /* 0x000fe20008800000 */
[----:B------:R-:W-:Y:S01]  /*2500*/  UMOV UR13, UR37 ;  /* 0x00000025000d7c82 */ /* 0x000fe20008000000 */
[----:B------:R-:W-:Y:S01]  /*2510*/  USEL UR37, UR47, URZ, UP0 ;  /* 0x000000ff2f257287 */ /* 0x000fe20008000000 */
[----:B------:R-:W-:Y:S01]  /*2520*/  UMOV UR9, UR25 ;  /* 0x0000001900097c82 */ /* 0x000fe20008000000 */
[----:B------:R-:W-:Y:S01]  /*2530*/  UMOV UR11, UR19 ;  /* 0x00000013000b7c82 */ /* 0x000fe20008000000 */
[----:B------:R-:W-:Y:S01]  /*2540*/  UISETP.GT.U32.AND UP0, UPT, UR49, 0x1, UPT ;  /* 0x000000013100788c */ /* 0x000fe2000bf04070 */
[----:B------:R1:W-:Y:S01]  /*2550*/  UTMALDG.4D.MULTICAST [UR8], [UR52], UR33, desc[UR50] ;  /* 0x00003208340073b4 */ /* 0x0003e20008019821 */
[----:B----4-:R-:W-:Y:S01]  /*2560*/  UMOV UR24, UR41 ;  /* 0x0000002900187c82 */ /* 0x010fe20008000000 */
[----:B------:R-:W-:Y:S01]  /*2570*/  UMOV UR49, UR58 ;  /* 0x0000003a00317c82 */ /* 0x000fe20008000000 */
[----:B------:R-:W-:Y:S05]  /*2580*/  UMOV UR39, UR54 ;  /* 0x0000003600277c82 */ /* 0x000fea0008000000 */
[----:B-1----:R-:W-:Y:S05]  /*2590*/  BRA.U UP0, `(.L_x_36) ;  /* 0xfffffff900f07547 */ /* 0x002fea000b83ffff */
.L_x_30:
[----:B--2---:R-:W-:Y:S01]  /*25a0*/  SHF.L.U32 R3, R10, 0x1f, RZ ;  /* 0x0000001f0a037819 */ /* 0x004fe200000006ff */
[----:B------:R-:W-:-:S03]  /*25b0*/  NOP ;  /* 0x0000000000007918 */ /* 0x000fc60000000000 */
[----:B------:R-:W2:Y:S02]  /*25c0*/  SYNCS.PHASECHK.TRANS64.TRYWAIT P0, [UR30+0x160], R3 ;  /* 0x00016003ff0075a7 */ /* 0x000ea4000800111e */
[----:B--2---:R-:W-:Y:S05]  /*25d0*/  @!P0 BRA `(.L_x_37) ;  /* 0x0000006400908947 */ /* 0x004fea0003800000 */
.L_x_147:
[----:B------:R-:W2:Y:S01]  /*25e0*/  LDS.128 R4, [UR30+0x1a0] ;  /* 0x0001a01eff047984 */ /* 0x000ea20008000c00 */
[----:B------:R-:W-:Y:S01]  /*25f0*/  UIADD3 UR4, UPT, UPT, UR30, 0x168, URZ ;  /* 0x000001681e047890 */ /* 0x000fe2000fffe0ff */
[----:B------:R-:W-:Y:S01]  /*2600*/  ISETP.GE.AND P0, PT, R26, 0x1, PT ;  /* 0x000000011a00780c */ /* 0x000fe20003f06270 */
[----:B------:R-:W-:Y:S01]  /*2610*/  @!PT LDS RZ, [RZ] ;  /* 0x00000000fffff984 */ /* 0x000fe20000000800 */
[----:B------:R-:W-:Y:S01]  /*2620*/  @!PT LDS RZ, [RZ] ;  /* 0x00000000fffff984 */ /* 0x000fe20000000800 */
[----:B------:R-:W-:Y:S01]  /*2630*/  @!PT LDS RZ, [RZ] ;  /* 0x00000000fffff984 */ /* 0x000fe20000000800 */
[----:B------:R-:W-:Y:S01]  /*2640*/  @!PT LDS RZ, [RZ] ;  /* 0x00000000fffff984 */ /* 0x000fe20000000800 */
[----:B------:R1:W-:Y:S06]  /*2650*/  MEMBAR.ALL.CTA ;  /* 0x0000000000007992 */ /* 0x0003ec0000008000 */
[----:B-1----:R-:W1:Y:S01]  /*2660*/  FENCE.VIEW.ASYNC.S ;  /* 0x00000000000073c6 */ /* 0x002e620000000000 */
[----:B------:R-:W-:-:S09]  /*2670*/  UPRMT UR4, URZ, 0x654, UR4 ;  /* 0x00000654ff047896 */ /* 0x000fd20008000004 */
[----:B-1----:R-:W-:Y:S01]  /*2680*/  SYNCS.ARRIVE.TRANS64.RED.A1T0 RZ, [UR4], RZ ;  /* 0x000000ffffff79a7 */ /* 0x002fe20008100404 */
[----:B--2---:R-:W-:-:S13]  /*2690*/  LOP3.LUT P3, RZ, R6, 0x1, RZ, 0xc0, !PT ;  /* 0x0000000106ff7812 */ /* 0x004fda000786c0ff */
[----:B------:R-:W-:Y:S02]  /*26a0*/  @P3 MOV R15, R4 ;  /* 0x00000004000f3202 */ /* 0x000fe40000000f00 */
[----:B------:R-:W-:Y:S01]  /*26b0*/  @P3 LOP3.LUT R13, R5, 0xffff, RZ, 0xc0, !PT ;  /* 0x0000ffff050d3812 */ /* 0x000fe200078ec0ff */
[----:B------:R-:W-:Y:S06]  /*26c0*/  @!P0 BRA `(.L_x_38) ;  /* 0x0000000000b88947 */ /* 0x000fec0003800000 */
[----:B------:R-:W1:Y:S01]  /*26d0*/  LDC.64 R4, c[0x0][0xb18] ;  /* 0x0002c600ff047b82 */ /* 0x000e620000000a00 */
[----:B----4-:R-:W-:-:S07]  /*26e0*/  ISETP.NE.AND P2, PT, R26, 0x1, PT ;  /* 0x000000011a00780c */ /* 0x010fce0003f45270 */
[----:B------:R-:W2:Y:S08]  /*26f0*/  LDC.64 R6, c[0x0][0xb10] ;  /* 0x0002c400ff067b82 */ /* 0x000eb00000000a00 */
[----:B------:R-:W4:Y:S08]  /*2700*/  LDC R8, c[0x0][0xb20] ;  /* 0x0002c800ff087b82 */ /* 0x000f300000000800 */
[----:B------:R-:W3:Y:S01]  /*2710*/  LDC R14, c[0x0][0xb0c] ;  /* 0x0002c300ff0e7b82 */ /* 0x000ee20000000800 */
[----:B-1----:R-:W-:Y:S01]  /*2720*/  IMAD.HI.U32 R9, R0, R5, RZ ;  /* 0x0000000500097227 */ /* 0x002fe200078e00ff */
[----:B------:R-:W-:-:S03]  /*2730*/  ISETP.NE.AND P0, PT, R4, 0x1, PT ;  /* 0x000000010400780c */ /* 0x000fc60003f05270 */
[----:B------:R-:W-:-:S03]  /*2740*/  IMAD.HI.U32 R5, R13, R5, RZ ;  /* 0x000000050d057227 */ /* 0x000fc600078e00ff */
[----:B------:R-:W1:Y:S01]  /*2750*/  LDC.64 R2, c[0x0][0xb28] ;  /* 0x0002ca00ff027b82 */ /* 0x000e620000000a00 */
[----:B--2---:R-:W-:-:S04]  /*2760*/  IMAD.HI.U32 R16, R11, R6, RZ ;  /* 0x000000060b107227 */ /* 0x004fc800078e00ff */
[----:B------:R-:W-:Y:S01]  /*2770*/  IMAD.HI.U32 R18, R15, R6, RZ ;  /* 0x000000060f127227 */ /* 0x000fe200078e00ff */
[----:B------:R-:W-:Y:S02]  /*2780*/  SHF.R.U32.HI R16, RZ, R7, R16 ;  /* 0x00000007ff107219 */ /* 0x000fe40000011610 */
[-C--:B----4-:R-:W-:Y:S02]  /*2790*/  SHF.R.U32.HI R9, RZ, R8.reuse, R9 ;  /* 0x00000008ff097219 */ /* 0x090fe40000011609 */
[----:B------:R-:W-:Y:S02]  /*27a0*/  SHF.R.U32.HI R8, RZ, R8, R5 ;  /* 0x00000008ff087219 */ /* 0x000fe40000011605 */
[----:B------:R-:W-:Y:S02]  /*27b0*/  SEL R9, R0, R9, !P0 ;  /* 0x0000000900097207 */ /* 0x000fe40004000000 */
[----:B------:R-:W-:Y:S02]  /*27c0*/  SHF.R.U32.HI R18, RZ, R7, R18 ;  /* 0x00000007ff127219 */ /* 0x000fe40000011612 */
[----:B---3--:R-:W-:-:S02]  /*27d0*/  ISETP.NE.AND P1, PT, R14, 0x1, PT ;  /* 0x000000010e00780c */ /* 0x008fc40003f25270 */
[----:B------:R-:W-:Y:S02]  /*27e0*/  SEL R5, R13, R8, !P0 ;  /* 0x000000080d057207 */ /* 0x000fe40004000000 */
[----:B------:R-:W-:Y:S02]  /*27f0*/  SEL R17, R11, R16, !P1 ;  /* 0x000000100b117207 */ /* 0x000fe40004800000 */
[----:B------:R-:W-:Y:S01]  /*2800*/  SEL R7, R15, R18, !P1 ;  /* 0x000000120f077207 */ /* 0x000fe20004800000 */
[----:B-1----:R-:W-:-:S04]  /*2810*/  IMAD.HI.U32 R16, R9, R2, RZ ;  /* 0x0000000209107227 */ /* 0x002fc800078e00ff */
[----:B------:R-:W-:Y:S01]  /*2820*/  IMAD.HI.U32 R6, R17, R2, RZ ;  /* 0x0000000211067227 */ /* 0x000fe200078e00ff */
[----:B------:R-:W-:-:S04]  /*2830*/  @P2 SHF.R.U32.HI R9, RZ, R3, R16 ;  /* 0x00000003ff092219 */ /* 0x000fc80000011610 */
[----:B------:R-:W-:Y:S01]  /*2840*/  @P2 SHF.R.U32.HI R17, RZ, R3, R6 ;  /* 0x00000003ff112219 */ /* 0x000fe20000011606 */
[----:B------:R-:W-:-:S04]  /*2850*/  IMAD R9, R26, R9, RZ ;  /* 0x000000091a097224 */ /* 0x000fc800078e02ff */
[----:B------:R-:W-:Y:S01]  /*2860*/  IMAD R6, R26, R17, RZ ;  /* 0x000000111a067224 */ /* 0x000fe200078e02ff */
[----:B------:R-:W-:-:S04]  /*2870*/  ISETP.GE.AND P0, PT, R5, R9, PT ;  /* 0x000000090500720c */ /* 0x000fc80003f06270 */
[----:B------:R-:W-:Y:S01]  /*2880*/  ISETP.GE.OR P0, PT, R7, R6, P0 ;  /* 0x000000060700720c */ /* 0x000fe20000706670 */
[----:B------:R-:W-:-:S05]  /*2890*/  IMAD.HI.U32 R6, R5, R2, RZ ;  /* 0x0000000205067227 */ /* 0x000fca00078e00ff */
[----:B------:R-:W-:-:S04]  /*28a0*/  SHF.R.U32.HI R6, RZ, R3, R6 ;  /* 0x00000003ff067219 */ /* 0x000fc80000011606 */
[----:B------:R-:W-:-:S03]  /*28b0*/  SEL R6, R5, R6, !P2 ;  /* 0x0000000605067207 */ /* 0x000fc60005000000 */
[----:B------:R-:W-:-:S04]  /*28c0*/  @!P0 IMAD.HI.U32 R8, R7, R2, RZ ;  /* 0x0000000207088227 */ /* 0x000fc800078e00ff */
[----:B------:R-:W-:Y:S01]  /*28d0*/  IMAD.MOV R2, RZ, RZ, -R6 ;  /* 0x000000ffff027224 */ /* 0x000fe200078e0a06 */
[----:B------:R-:W-:-:S03]  /*28e0*/  @!P0 SHF.R.U32.HI R8, RZ, R3, R8 ;  /* 0x00000003ff088219 */ /* 0x000fc60000011608 */
[----:B------:R-:W-:Y:S01]  /*28f0*/  IMAD R2, R26, R2, R5 ;  /* 0x000000021a027224 */ /* 0x000fe200078e0205 */
[----:B------:R-:W-:Y:S02]  /*2900*/  @!P0 SEL R3, R7, R8, !P2 ;  /* 0x0000000807038207 */ /* 0x000fe40005000000 */
[----:B------:R-:W-:-:S03]  /*2910*/  IADD3 R8, PT, PT, -R5, RZ, RZ ;  /* 0x000000ff05087210 */ /* 0x000fc60007ffe1ff */
[--C-:B------:R-:W-:Y:S02]  /*2920*/  @!P0 IMAD.IADD R6, R6, 0x1, -R3.reuse ;  /* 0x0000000106068824 */ /* 0x100fe400078e0a03 */
[----:B------:R-:W-:Y:S01]  /*2930*/  @!P0 IMAD R3, R2, R17, R3 ;  /* 0x0000001102038224 */ /* 0x000fe200078e0203 */
[----:B------:R-:W-:Y:S01]  /*2940*/  IADD3 R2, PT, PT, -R7, RZ, RZ ;  /* 0x000000ff07027210 */ /* 0x000fe20007ffe1ff */
[----:B------:R-:W-:Y:S02]  /*2950*/  @!P0 IMAD R5, R26, R6, R7 ;  /* 0x000000061a058224 */ /* 0x000fe400078e0207 */
[----:B------:R-:W-:Y:S02]  /*2960*/  IMAD R8, R4, R8, R13 ;  /* 0x0000000804087224 */ /* 0x000fe400078e020d */
[----:B------:R-:W-:Y:S02]  /*2970*/  @!P0 IMAD.MOV.U32 R7, RZ, RZ, R3 ;  /* 0x000000ffff078224 */ /* 0x000fe400078e0003 */
[----:B------:R-:W-:-:S02]  /*2980*/  IMAD R2, R14, R2, R15 ;  /* 0x000000020e027224 */ /* 0x000fc400078e020f */
[----:B------:R-:W-:Y:S02]  /*2990*/  IMAD R13, R5, R4, R8 ;  /* 0x00000004050d7224 */ /* 0x000fe400078e0208 */
[----:B------:R-:W-:Y:S02]  /*29a0*/  IMAD R15, R7, R14, R2 ;  /* 0x0000000e070f7224 */ /* 0x000fe400078e0202 */
.L_x_38:
[----:B------:R-:W1:Y:S02]  /*29b0*/  LDCU UR4, c[0x0][0xb30] ;  /* 0x00016600ff0477ac */ /* 0x000e640008000800 */
[----:B-1----:R-:W-:-:S09]  /*29c0*/  UISETP.NE.AND UP0, UPT, UR4, 0x1, UPT ;  /* 0x000000010400788c */ /* 0x002fd2000bf05270 */
[----:B------:R-:W-:Y:S05]  /*29d0*/  BRA.U UP0, `(.L_x_39) ;  /* 0x0000000100407547 */ /* 0x000fea000b800000 */
[----:B------:R-:W1:Y:S08]  /*29e0*/  LDC.64 R4, c[0x0][0xb10] ;  /* 0x0002c400ff047b82 */ /* 0x000e700000000a00 */
[----:B------:R-:W2:Y:S08]  /*29f0*/  LDC.64 R2, c[0x0][0xb18] ;  /* 0x0002c600ff027b82 */ /* 0x000eb00000000a00 */
[----:B------:R-:W3:Y:S08]  /*2a00*/  LDC R6, c[0x0][0xb20] ;  /* 0x0002c800ff067b82 */ /* 0x000ef00000000800 */
[----:B------:R-:W4:Y:S01]  /*2a10*/  LDC R8, c[0x0][0xb0c] ;  /* 0x0002c300ff087b82 */ /* 0x000f220000000800 */
[----:B-1----:R-:W-:-:S05]  /*2a20*/  IMAD.HI.U32 R4, R15, R4, RZ ;  /* 0x000000040f047227 */ /* 0x002fca00078e00ff */
[----:B------:R-:W-:Y:S01]  /*2a30*/  SHF.R.U32.HI R4, RZ, R5, R4 ;  /* 0x00000005ff047219 */ /* 0x000fe20000011604 */
[----:B--2---:R-:W-:Y:S01]  /*2a40*/  IMAD.HI.U32 R3, R13, R3, RZ ;  /* 0x000000030d037227 */ /* 0x004fe200078e00ff */
[----:B------:R-:W-:-:S04]  /*2a50*/  ISETP.NE.AND P0, PT, R2, 0x1, PT ;  /* 0x000000010200780c */ /* 0x000fc80003f05270 */
[----:B---3--:R-:W-:-:S04]  /*2a60*/  SHF.R.U32.HI R6, RZ, R6, R3 ;  /* 0x00000006ff067219 */ /* 0x008fc80000011603 */
[----:B------:R-:W-:Y:S02]  /*2a70*/  SEL R3, R13, R6, !P0 ;  /* 0x000000060d037207 */ /* 0x000fe40004000000 */
[----:B----4-:R-:W-:-:S04]  /*2a80*/  ISETP.NE.AND P1, PT, R8, 0x1, PT ;  /* 0x000000010800780c */ /* 0x010fc80003f25270 */
[----:B------:R-:W-:-:S05]  /*2a90*/  SEL R4, R15, R4, !P1 ;  /* 0x000000040f047207 */ /* 0x000fca0004800000 */
[----:B------:R-:W-:Y:S02]  /*2aa0*/  IMAD.IADD R5, R3, 0x1, -R4 ;  /* 0x0000000103057824 */ /* 0x000fe400078e0a04 */
[----:B------:R-:W-:Y:S02]  /*2ab0*/  IMAD.IADD R3, R4, 0x1, -R3 ;  /* 0x0000000104037824 */ /* 0x000fe400078e0a03 */
[----:B------:R-:W-:Y:S02]  /*2ac0*/  IMAD R15, R5, R8, R15 ;  /* 0x00000008050f7224 */ /* 0x000fe400078e020f */
[----:B------:R-:W-:-:S07]  /*2ad0*/  IMAD R13, R3, R2, R13 ;  /* 0x00000002030d7224 */ /* 0x000fce00078e020d */
.L_x_39:
[----:B------:R-:W-:Y:S01]  /*2ae0*/  UMOV UR29, UR40 ;  /* 0x00000028001d7c82 */ /* 0x000fe20008000000 */
[----:B------:R-:W-:Y:S01]  /*2af0*/  PLOP3.LUT P0, PT, PT, PT, PT, 0x80, 0x8 ;  /* 0x000000000008781c */ /* 0x000fe20003f0f070 */
[----:B------:R-:W-:Y:S01]  /*2b00*/  IMAD.IADD R19, R15, 0x1, R64 ;  /* 0x000000010f137824 */ /* 0x000fe200078e0240 */
[----:B------:R-:W-:Y:S01]  /*2b10*/  LOP3.LUT R10, R10, 0x1, RZ, 0x3c, !PT ;  /* 0x000000010a0a7812 */ /* 0x000fe200078e3cff */
[----:B------:R-:W-:Y:S01]  /*2b20*/  IMAD.IADD R16, R13, 0x1, R62 ;  /* 0x000000010d107824 */ /* 0x000fe200078e023e */
[----:B------:R-:W-:Y:S09]  /*2b30*/  @P3 BRA `(.L_x_40) ;  /* 0xffffffec00103947 */ /* 0x000ff2000383ffff */
[----:B------:R-:W-:Y:S01]  /*2b40*/  UIADD3 UR30, UPT, UPT, UR30, 0x88, URZ ;  /* 0x000000881e1e7890 */ /* 0x000fe2000fffe0ff */
[----:B------:R-:W-:-:S03]  /*2b50*/  SHF.L.U32 R3, R12, 0x1f, RZ ;  /* 0x0000001f0c037819 */ /* 0x000fc600000006ff */
[----:B------:R-:W-:-:S09]  /*2b60*/  ULEA UR4, UR41, UR30, 0x3 ;  /* 0x0000001e29047291 */ /* 0x000fd2000f8e18ff */
[----:B------:R-:W1:Y:S02]  /*2b70*/  SYNCS.PHASECHK.TRANS64.TRYWAIT P0, [UR4], R3 ;  /* 0x00000003ff0075a7 */ /* 0x000e640008001104 */
[----:B-1----:R-:W-:Y:S05]  /*2b80*/  @!P0 BRA `(.L_x_41) ;  /* 0x00000060003c8947 */ /* 0x002fea0003800000 */
.L_x_149:
[----:B------:R-:W-:-:S04]  /*2b90*/  UIADD3 UR5, UPT, UPT, UR41, 0x1, URZ ;  /* 0x0000000129057890 */ /* 0x000fc8000fffe0ff */
[----:B------:R-:W-:-:S04]  /*2ba0*/  UISETP.NE.AND UP0, UPT, UR5, 0x11, UPT ;  /* 0x000000110500788c */ /* 0x000fc8000bf05270 */
[----:B------:R-:W-:Y:S02]  /*2bb0*/  USEL UR6, URZ, 0x1, UP0 ;  /* 0x00000001ff067887 */ /* 0x000fe40008000000 */
[----:B------:R-:W-:-:S04]  /*2bc0*/  USEL UR5, UR5, URZ, UP0 ;  /* 0x000000ff05057287 */ /* 0x000fc80008000000 */
[----:B------:R-:W-:Y:S01]  /*2bd0*/  ULEA UR4, UR5, UR30, 0x3 ;  /* 0x0000001e05047291 */ /* 0x000fe2000f8e18ff */
[----:B------:R-:W-:-:S04]  /*2be0*/  LOP3.LUT R2, R12, UR6, RZ, 0x3c, !PT ;  /* 0x000000060c027c12 */ /* 0x000fc8000f8e3cff */
[----:B-1----:R-:W-:-:S04]  /*2bf0*/  SHF.L.U32 R3, R2, 0x1f, RZ ;  /* 0x0000001f02037819 */ /* 0x002fc800000006ff */
[----:B------:R-:W1:Y:S02]  /*2c00*/  SYNCS.PHASECHK.TRANS64.TRYWAIT P0, [UR4], R3 ;  /* 0x00000003ff0075a7 */ /* 0x000e640008001104 */
[----:B-1----:R-:W-:Y:S05]  /*2c10*/  @!P0 BRA `(.L_x_42) ;  /* 0x0000006000308947 */ /* 0x002fea0003800000 */
.L_x_151:
        /* <DEDUP_REMOVED lines=9> */
.L_x_153:
        /* <DEDUP_REMOVED lines=9> */
.L_x_155:
        /* <DEDUP_REMOVED lines=9> */
.L_x_157:
        /* <DEDUP_REMOVED lines=9> */
.L_x_159:
        /* <DEDUP_REMOVED lines=9> */
.L_x_161:
        /* <DEDUP_REMOVED lines=9> */
.L_x_163:
        /* <DEDUP_REMOVED lines=9> */
.L_x_165:
        /* <DEDUP_REMOVED lines=9> */
.L_x_167:
        /* <DEDUP_REMOVED lines=9> */
.L_x_169:
        /* <DEDUP_REMOVED lines=9> */
.L_x_171:
        /* <DEDUP_REMOVED lines=9> */
.L_x_173:
        /* <DEDUP_REMOVED lines=9> */
.L_x_175:
        /* <DEDUP_REMOVED lines=9> */
.L_x_177:
        /* <DEDUP_REMOVED lines=9> */
.L_x_179:
[----:B------:R-:W-:-:S04]  /*3400*/  UIADD3 UR5, UPT, UPT, UR5, 0x1, URZ ;  /* 0x0000000105057890 */ /* 0x000fc8000fffe0ff */
[----:B------:R-:W-:-:S04]  /*3410*/  UISETP.NE.AND UP0, UPT, UR5, 0x11, UPT ;  /* 0x000000110500788c */ /* 0x000fc8000bf05270 */
[----:B------:R-:W-:Y:S02]  /*3420*/  USEL UR4, URZ, 0x1, UP0 ;  /* 0x00000001ff047887 */ /* 0x000fe40008000000 */
[----:B------:R-:W-:-:S04]  /*3430*/  USEL UR5, UR5, URZ, UP0 ;  /* 0x000000ff05057287 */ /* 0x000fc80008000000 */
[----:B------:R-:W-:Y:S01]  /*3440*/  ULEA UR5, UR5, UR30, 0x3 ;  /* 0x0000001e05057291 */ /* 0x000fe2000f8e18ff */
[----:B-1----:R-:W-:-:S04]  /*3450*/  LOP3.LUT R3, R2, UR4, RZ, 0x3c, !PT ;  /* 0x0000000402037c12 */ /* 0x002fc8000f8e3cff */
[----:B------:R-:W-:Y:S01]  /*3460*/  SHF.L.U32 R3, R3, 0x1f, RZ ;  /* 0x0000001f03037819 */ /* 0x000fe200000006ff */
[----:B------:R-:W-:-:S07]  /*3470*/  IMAD.U32 R0, RZ, RZ, UR5 ;  /* 0x00000005ff007e24 */ /* 0x000fce000f8e00ff */
.L_x_57:
[----:B-1----:R1:W2:Y:S02]  /*3480*/  SYNCS.PHASECHK.TRANS64.TRYWAIT P0, [R0+URZ], R3 ;  /* 0x00000003000075a7 */ /* 0x0022a400080011ff */
[----:B--2---:R-:W-:Y:S05]  /*3490*/  @!P0 NANOSLEEP.SYNCS 0x989680 ;  /* 0x009896800000895d */ /* 0x004fea0003900000 */
[----:B------:R-:W2:Y:S02]  /*34a0*/  @!P0 SYNCS.PHASECHK.TRANS64 P0, [R0+URZ], R3 ;  /* 0x00000003000085a7 */ /* 0x000ea400080010ff */
[----:B--2---:R-:W-:Y:S05]  /*34b0*/  @P0 EXIT ;  /* 0x000000000000094d */ /* 0x004fea0003800000 */
[----:B------:R-:W-:Y:S05]  /*34c0*/  BRA `(.L_x_57) ;  /* 0xfffffffc00ec7947 */ /* 0x000fea000383ffff */
.L_x_22:
[----:B------:R-:W-:-:S04]  /*34d0*/  UISETP.NE.AND UP1, UPT, UR45, URZ, UPT ;  /* 0x000000ff2d00728c */ /* 0x000fc8000bf25270 */
[----:B------:R-:W-:-:S09]  /*34e0*/  UISETP.NE.OR UP1, UPT, UR4, 0x1, UP1 ;  /* 0x000000010400788c */ /* 0x000fd20008f25670 */
[----:B------:R-:W-:Y:S05]  /*34f0*/  BRA.U UP1, `(.L_x_58) ;  /* 0x0000000101b07547 */ /* 0x000fea000b800000 */
[----:B------:R-:W-:Y:S01]  /*3500*/  UMOV UR4, 0x400 ;  /* 0x0000040000047882 */ /* 0x000fe20000000000 */
[----:B------:R-:W-:Y:S01]  /*3510*/  HFMA2 R2, -RZ, RZ, 0, 5.9604644775390625e-08 ;  /* 0x00000001ff027431 */ /* 0x000fe200000001ff */
[----:B------:R-:W-:Y:S01]  /*3520*/  ULEA UR45, UR45, UR4, 0x18 ;  /* 0x000000042d2d7291 */ /* 0x000fe2000f8ec0ff */
[----:B------:R-:W-:Y:S01]  /*3530*/  ISETP.GE.U32.AND P0, PT, R8, 0x2, PT ;  /* 0x000000020800780c */ /* 0x000fe20003f06070 */
[----:B------:R-:W-:Y:S02]  /*3540*/  IMAD.MOV.U32 R3, RZ, RZ, RZ ;  /* 0x000000ffff037224 */ /* 0x000fe400078e00ff */
[----:B------:R-:W-:Y:S02]  /*3550*/  UIADD3 UR6, UPT, UPT, UR45, 0x168, URZ ;  /* 0x000001682d067890 */ /* 0x000fe4000fffe0ff */
[----:B------:R-:W-:Y:S02]  /*3560*/  UIADD3 UR7, UPT, UPT, UR45, 0x160, URZ ;  /* 0x000001602d077890 */ /* 0x000fe4000fffe0ff */
[----:B------:R-:W-:-:S12]  /*3570*/  UPRMT UR6, URZ, 0x654, UR6 ;  /* 0x00000654ff067896 */ /* 0x000fd80008000006 */
.L_x_61:
[----:B------:R-:W-:Y:S01]  /*3580*/  SHF.L.U32 R7, R2, 0x1f, RZ ;  /* 0x0000001f02077819 */ /* 0x000fe200000006ff */
[----:B------:R-:W-:Y:S02]  /*3590*/  IMAD.U32 R9, RZ, RZ, UR7 ;  /* 0x00000007ff097e24 */ /* 0x000fe4000f8e00ff */
[----:B------:R-:W-:Y:S01]  /*35a0*/  @!P0 IMAD.MOV.U32 R5, RZ, RZ, 0x10 ;  /* 0x00000010ff058424 */ /* 0x000fe200078e00ff */
[----:B------:R-:W2:Y:S02]  /*35b0*/  SYNCS.PHASECHK.TRANS64.TRYWAIT P1, [UR45+0x168], R7 ;  /* 0x00016807ff0075a7 */ /* 0x000ea4000802112d */
[----:B------:R-:W-:-:S04]  /*35c0*/  PRMT R9, R8, 0x654, R9 ;  /* 0x0000065408097816 */ /* 0x000fc80000000009 */
[----:B------:R-:W-:Y:S01]  /*35d0*/  SEL R0, R9, R0, !P0 ;  /* 0x0000000009007207 */ /* 0x000fe20004000000 */
[----:B--2---:R-:W-:Y:S06]  /*35e0*/  @!P1 BRA `(.L_x_59) ;  /* 0x0000005c00249947 */ /* 0x004fec0003800000 */
.L_x_181:
[----:B------:R-:W-:Y:S01]  /*35f0*/  UIADD3 UR4, UPT, UPT, UR45, 0x1a0, URZ ;  /* 0x000001a02d047890 */ /* 0x000fe2000fffe0ff */
[----:B------:R3:W-:Y:S01]  /*3600*/  @!P0 SYNCS.ARRIVE.TRANS64.RED RZ, [R0+URZ], R5 ;  /* 0x0000000500ff89a7 */ /* 0x0007e200080004ff */
[----:B------:R-:W-:Y:S01]  /*3610*/  UIADD3 UR5, UPT, UPT, UR45, 0x160, URZ ;  /* 0x000001602d057890 */ /* 0x000fe2000fffe0ff */
[----:B------:R-:W-:-:S08]  /*3620*/  LOP3.LUT R2, R2, 0x1, RZ, 0x3c, !PT ;  /* 0x0000000102027812 */ /* 0x000fd000078e3cff */
[----:B------:R-:W-:Y:S06]  /*3630*/  UGETNEXTWORKID.BROADCAST [UR4], [UR5] ;  /* 0x00000000040073ca */ /* 0x000fec0008000100 */
[----:B---3--:R-:W-:-:S04]  /*3640*/  SHF.L.U32 R5, R3, 0x1f, RZ ;  /* 0x0000001f03057819 */ /* 0x008fc800000006ff */
[----:B------:R-:W3:Y:S02]  /*3650*/  SYNCS.PHASECHK.TRANS64.TRYWAIT P1, [UR45+0x160], R5 ;  /* 0x00016005ff0075a7 */ /* 0x000ee4000802112d */
[----:B---3--:R-:W-:Y:S05]  /*3660*/  @!P1 BRA `(.L_x_60) ;  /* 0x0000005c001c9947 */ /* 0x008fea0003800000 */
.L_x_183:
[----:B--2---:R-:W2:Y:S01]  /*3670*/  LDS.128 R4, [UR45+0x1a0] ;  /* 0x0001a02dff047984 */ /* 0x004ea20008000c00 */
[----:B------:R-:W-:Y:S01]  /*3680*/  LOP3.LUT R3, R3, 0x1, RZ, 0x3c, !PT ;  /* 0x0000000103037812 */ /* 0x000fe200078e3cff */
[----:B------:R-:W-:Y:S01]  /*3690*/  @!PT LDS RZ, [RZ] ;  /* 0x00000000fffff984 */ /* 0x000fe20000000800 */
[----:B------:R-:W-:Y:S01]  /*36a0*/  @!PT LDS RZ, [RZ] ;  /* 0x00000000fffff984 */ /* 0x000fe20000000800 */
[----:B------:R-:W-:Y:S01]  /*36b0*/  @!PT LDS RZ, [RZ] ;  /* 0x00000000fffff984 */ /* 0x000fe20000000800 */
[----:B------:R-:W-:Y:S01]  /*36c0*/  @!PT LDS RZ, [RZ] ;  /* 0x00000000fffff984 */ /* 0x000fe20000000800 */
[----:B------:R3:W-:Y:S06]  /*36d0*/  MEMBAR.ALL.CTA ;  /* 0x0000000000007992 */ /* 0x0007ec0000008000 */
[----:B---3--:R-:W3:Y:S02]  /*36e0*/  FENCE.VIEW.ASYNC.S ;  /* 0x00000000000073c6 */ /* 0x008ee40000000000 */
[----:B---3--:R-:W-:Y:S01]  /*36f0*/  SYNCS.ARRIVE.TRANS64.RED.A1T0 RZ, [UR6], RZ ;  /* 0x000000ffffff79a7 */ /* 0x008fe20008100406 */
[----:B--2---:R-:W-:-:S13]  /*3700*/  LOP3.LUT P1, RZ, R6, 0x1, RZ, 0xc0, !PT ;  /* 0x0000000106ff7812 */ /* 0x004fda000782c0ff */
[----:B------:R-:W-:Y:S05]  /*3710*/  @P1 BRA `(.L_x_61) ;  /* 0xfffffffc00981947 */ /* 0x000fea000383ffff */
[----:B------:R-:W-:-:S04]  /*3720*/  SHF.L.U32 R0, R2, 0x1f, RZ ;  /* 0x0000001f02007819 */ /* 0x000fc800000006ff */
[----:B------:R-:W2:Y:S02]  /*3730*/  SYNCS.PHASECHK.TRANS64 P0, [UR45+0x168], R0 ;  /* 0x00016800ff0075a7 */ /* 0x000ea4000800102d */
[----:B-12---:R-:W-:Y:S05]  /*3740*/  @P0 EXIT ;  /* 0x000000000000094d */ /* 0x006fea0003800000 */
[----:B------:R-:W-:-:S07]  /*3750*/  MOV R0, UR45 ;  /* 0x0000002d00007c02 */ /* 0x000fce0008000f00 */
.L_x_62:
[----:B-1----:R-:W-:-:S04]  /*3760*/  SHF.L.U32 R3, R2, 0x1f, RZ ;  /* 0x0000001f02037819 */ /* 0x002fc800000006ff */
[----:B------:R1:W2:Y:S03]  /*3770*/  SYNCS.PHASECHK.TRANS64.TRYWAIT P0, [R0+URZ+0x168], R3 ;  /* 0x00016803000075a7 */ /* 0x0002a600080011ff */
[----:B--2---:R-:W-:Y:S05]  /*3780*/  @!P0 NANOSLEEP.SYNCS 0x989680 ;  /* 0x009896800000895d */ /* 0x004fea0003900000 */
[----:B------:R-:W2:Y:S02]  /*3790*/  @!P0 SYNCS.PHASECHK.TRANS64 P0, [R0+URZ+0x168], R3 ;  /* 0x00016803000085a7 */ /* 0x000ea400080010ff */
[----:B--2---:R-:W-:Y:S05]  /*37a0*/  @P0 EXIT ;  /* 0x000000000000094d */ /* 0x004fea0003800000 */
[----:B------:R-:W-:Y:S05]  /*37b0*/  BRA `(.L_x_62) ;  /* 0xfffffffc00e87947 */ /* 0x000fea000383ffff */
.L_x_58:
[----:B------:R-:W-:Y:S05]  /*37c0*/  BRA.U UP4, `(.L_x_63) ;  /* 0x0000000d04487547 */ /* 0x000fea000b800000 */
[----:B------:R-:W-:Y:S01]  /*37d0*/  UMOV UR4, 0x40 ;  /* 0x0000004000047882 */ /* 0x000fe20000000000 */
[----:B------:R-:W-:Y:S01]  /*37e0*/  NOP ;  /* 0x0000000000007918 */ /* 0x000fe20000000000 */
[----:B------:R-:W-:Y:S01]  /*37f0*/  ULEA UR4, UR45, UR4, 0x18 ;  /* 0x000000042d047291 */ /* 0x000fe2000f8ec0ff */
[----:B------:R-:W-:Y:S02]  /*3800*/  UMOV UR5, 0x400 ;  /* 0x0000040000057882 */ /* 0x000fe40000000000 */
[----:B------:R-:W-:-:S06]  /*3810*/  ULEA UR45, UR45, UR5, 0x18 ;  /* 0x000000052d2d7291 */ /* 0x000fcc000f8ec0ff */
[----:B------:R-:W2:Y:S02]  /*3820*/  LDS.U8 R2, [UR4+0x1c] ;  /* 0x00001c04ff027984 */ /* 0x000ea40008000000 */
[----:B--2---:R-:W-:-:S13]  /*3830*/  ISETP.NE.AND P0, PT, R2, RZ, PT ;  /* 0x000000ff0200720c */ /* 0x004fda0003f05270 */
[----:B------:R-:W-:Y:S05]  /*3840*/  @P0 BRA `(.L_x_64) ;  /* 0x0000000000580947 */ /* 0x000fea0003800000 */
[----:B------:R-:W-:-:S13]  /*3850*/  ELECT P0, URZ, PT ;  /* 0x0000000000ff782f */ /* 0x000fda0003800000 */
[----:B------:R-:W-:Y:S05]  /*3860*/  @!P0 BRA `(.L_x_65) ;  /* 0x0000000000608947 */ /* 0x000fea0003800000 */
[----:B------:R-:W-:Y:S01]  /*3870*/  UMOV UR5, 0x10 ;  /* 0x0000001000057882 */ /* 0x000fe20000000000 */
[----:B------:R-:W-:Y:S01]  /*3880*/  HFMA2 R2, -RZ, RZ, 0, 5.9604644775390625e-08 ;  /* 0x00000001ff027431 */ /* 0x000fe200000001ff */
[----:B------:R-:W-:-:S03]  /*3890*/  MOV R3, 0xffff ;  /* 0x0000ffff00037802 */ /* 0x000fc60000000f00 */
[----:B------:R-:W-:Y:S04]  /*38a0*/  DEPBAR.LE SB2, 0x36 ;  /* 0x0000ad800000791a */ /* 0x000fe80000000000 */
[----:B------:R-:W2:Y:S02]  /*38b0*/  UTCATOMSWS.FIND_AND_SET.ALIGN UP0, UR5, UR5 ;  /* 0x00000005000575e3 */ /* 0x000ea40008000800 */
[----:B--2---:R-:W-:Y:S01]  /*38c0*/  MOV R4, UR5 ;  /* 0x0000000500047c02 */ /* 0x004fe20008000f00 */
[----:B------:R-:W-:Y:S06]  /*38d0*/  BRA.U UP0, `(.L_x_66) ;  /* 0x0000000100187547 */ /* 0x000fec000b800000 */
.L_x_67:
[----:B------:R-:W-:Y:S05]  /*38e0*/  NANOSLEEP 0x64 ;  /* 0x000000640000795d */ /* 0x000fea0003800000 */
[----:B------:R-:W-:-:S05]  /*38f0*/  UMOV UR5, 0x10 ;  /* 0x0000001000057882 */ /* 0x000fca0000000000 */
[----:B------:R-:W-:Y:S04]  /*3900*/  DEPBAR.LE SB2, 0x36 ;  /* 0x0000ad800000791a */ /* 0x000fe80000000000 */
[----:B------:R-:W2:Y:S02]  /*3910*/  UTCATOMSWS.FIND_AND_SET.ALIGN UP0, UR5, UR5 ;  /* 0x00000005000575e3 */ /* 0x000ea40008000800 */
[----:B--2---:R-:W-:Y:S01]  /*3920*/  MOV R4, UR5 ;  /* 0x0000000500047c02 */ /* 0x004fe20008000f00 */
[----:B------:R-:W-:Y:S05]  /*3930*/  BRA.U !UP0, `(.L_x_67) ;  /* 0xfffffffd08e87547 */ /* 0x000fea000b83ffff */
.L_x_66:
[-C--:B------:R-:W-:Y:S02]  /*3940*/  SHF.L.U32 R3, R3, R4.reuse, RZ ;  /* 0x0000000403037219 */ /* 0x080fe400000006ff */
[----:B------:R-:W-:Y:S01]  /*3950*/  SHF.L.U32 R2, R2, R4, RZ ;  /* 0x0000000402027219 */ /* 0x000fe200000006ff */
[----:B------:R-:W-:Y:S02]  /*3960*/  IMAD.SHL.U32 R4, R4, 0x20, RZ ;  /* 0x0000002004047824 */ /* 0x000fe400078e00ff */
[----:B------:R2:W-:Y:S04]  /*3970*/  ATOMS.OR RZ, [UR4+0x14], R3 ;  /* 0x00001403ffff798c */ /* 0x0005e8000b000004 */
[----:B------:R2:W-:Y:S04]  /*3980*/  ATOMS.OR RZ, [UR4+0x18], R2 ;  /* 0x00001802ffff798c */ /* 0x0005e8000b000004 */
[----:B------:R2:W-:Y:S01]  /*3990*/  STS [UR45+0x1b0], R4 ;  /* 0x0001b004ff007988 */ /* 0x0005e2000800082d */
[----:B------:R-:W-:Y:S05]  /*39a0*/  BRA `(.L_x_65) ;  /* 0x0000000000107947 */ /* 0x000fea0003800000 */
.L_x_64:
[----:B------:R-:W-:-:S05]  /*39b0*/  MOV R2, 0xffffffff ;  /* 0xffffffff00027802 */ /* 0x000fca0000000f00 */
[----:B------:R2:W-:Y:S02]  /*39c0*/  STS [UR45+0x1b0], R2 ;  /* 0x0001b002ff007988 */ /* 0x0005e4000800082d */
[----:B--2---:R-:W-:Y:S02]  /*39d0*/  MOV R2, 0x39f0 ;  /* 0x000039f000027802 */ /* 0x004fe40000000f00 */
[----:B-1---5:R-:W-:Y:S05]  /*39e0*/  CALL.REL.NOINC `($__internal_1_$__cuda_sm10x_tcgen05_guardrail_trap_phase_invalid_during_alloc) ;  /* 0x0000006000307944 */ /* 0x022fea0003c00000 */
.L_x_65:
[----:B------:R-:W-:Y:S05]  /*39f0*/  WARPSYNC.ALL ;  /* 0x0000000000007948 */ /* 0x000fea0003800000 */
[----:B------:R-:W3:Y:S01]  /*3a00*/  S2UR UR6, SR_CgaCtaId ;  /* 0x00000000000679c3 */ /* 0x000ee20000008800 */
[----:B------:R-:W-:Y:S01]  /*3a10*/  UMOV UR4, 0x400 ;  /* 0x0000040000047882 */ /* 0x000fe20000000000 */
[----:B------:R-:W-:-:S06]  /*3a20*/  NOP ;  /* 0x0000000000007918 */ /* 0x000fcc0000000000 */
[----:B------:R-:W-:Y:S06]  /*3a30*/  BAR.ARV 0x6, 0xa0 ;  /* 0x0182800000007b1d */ /* 0x000fec0000002000 */
[----:B------:R-:W-:Y:S01]  /*3a40*/  LOP3.LUT R0, R0, 0xffff, RZ, 0xc0, !PT ;  /* 0x0000ffff00007812 */ /* 0x000fe200078ec0ff */
[----:B------:R-:W-:Y:S01]  /*3a50*/  IMAD.MOV.U32 R9, RZ, RZ, 0x1 ;  /* 0x00000001ff097424 */ /* 0x000fe200078e00ff */
[----:B------:R-:W-:Y:S01]  /*3a60*/  UMOV UR16, URZ ;  /* 0x000000ff00107c82 */ /* 0x000fe20008000000 */
[----:B------:R-:W-:Y:S01]  /*3a70*/  IMAD.MOV.U32 R8, RZ, RZ, RZ ;  /* 0x000000ffff087224 */ /* 0x000fe200078e00ff */
[----:B------:R-:W-:Y:S01]  /*3a80*/  R2UR UR9, R0 ;  /* 0x00000000000972ca */ /* 0x000fe200000e0000 */
[----:B--2---:R-:W-:Y:S01]  /*3a90*/  IMAD.MOV.U32 R3, RZ, RZ, RZ ;  /* 0x000000ffff037224 */ /* 0x004fe200078e00ff */
[----:B------:R-:W-:Y:S01]  /*3aa0*/  UMOV UR15, URZ ;  /* 0x000000ff000f7c82 */ /* 0x000fe20008000000 */
[----:B------:R-:W-:Y:S01]  /*3ab0*/  UMOV UR20, 0x0 ;  /* 0x0000000000147882 */ /* 0x000fe20000000000 */
[----:B------:R-:W-:Y:S01]  /*3ac0*/  UMOV UR21, 0x4210490 ;  /* 0x0421049000157882 */ /* 0x000fe20000000000 */
[----:B------:R-:W-:Y:S01]  /*3ad0*/  UMOV UR18, 0x0 ;  /* 0x0000000000127882 */ /* 0x000fe20000000000 */
[----:B---3--:R-:W-:Y:S01]  /*3ae0*/  ULEA UR6, UR6, UR4, 0x18 ;  /* 0x0000000406067291 */ /* 0x008fe2000f8ec0ff */
[----:B------:R-:W2:Y:S03]  /*3af0*/  LDCU.64 UR4, c[0x0][0x388] ;  /* 0x00007100ff0477ac */ /* 0x000ea60008000a00 */
[----:B------:R-:W-:-:S02]  /*3b00*/  UIADD3 UR10, UPT, UPT, UR6, 0x4400, URZ ;  /* 0x00004400060a7890 */ /* 0x000fc4000fffe0ff */
[----:B------:R-:W-:-:S03]  /*3b10*/  UIADD3 UR11, UPT, UPT, UR6, 0x15400, URZ ;  /* 0x00015400060b7890 */ /* 0x000fc6000fffe0ff */
[----:B------:R-:W3:Y:S01]  /*3b20*/  LDS R2, [UR6+0x1b0] ;  /* 0x0001b006ff027984 */ /* 0x000ee20008000800 */
[----:B------:R-:W-:Y:S02]  /*3b30*/  USHF.R.U32.HI UR10, URZ, 0x4, UR10 ;  /* 0x00000004ff0a7899 */ /* 0x000fe4000801160a */
[----:B------:R-:W-:Y:S02]  /*3b40*/  USHF.R.U32.HI UR11, URZ, 0x4, UR11 ;  /* 0x00000004ff0b7899 */ /* 0x000fe4000801160b */
[----:B------:R-:W-:Y:S02]  /*3b50*/  ULOP3.LUT UR10, UR10, 0x3fff, URZ, 0xc0, !UPT ;  /* 0x00003fff0a0a7892 */ /* 0x000fe4000f8ec0ff */
[----:B------:R-:W-:Y:S02]  /*3b60*/  ULOP3.LUT UR11, UR11, 0x3fff, URZ, 0xc0, !UPT ;  /* 0x00003fff0b0b7892 */ /* 0x000fe4000f8ec0ff */
[----:B------:R-:W-:Y:S02]  /*3b70*/  ULOP3.LUT UR10, UR10, 0x10000, URZ, 0xfc, !UPT ;  /* 0x000100000a0a7892 */ /* 0x000fe4000f8efcff */
[----:B--2---:R-:W-:-:S02]  /*3b80*/  UIADD3 UR4, UPT, UPT, UR4, 0x1f, URZ ;  /* 0x0000001f04047890 */ /* 0x004fc4000fffe0ff */
[----:B------:R-:W-:Y:S02]  /*3b90*/  ULOP3.LUT UR11, UR11, 0x1000000, URZ, 0xfc, !UPT ;  /* 0x010000000b0b7892 */ /* 0x000fe4000f8efcff */
[----:B------:R-:W-:Y:S01]  /*3ba0*/  USHF.R.S32.HI UR7, URZ, 0x1f, UR4 ;  /* 0x0000001fff077899 */ /* 0x000fe20008011404 */
[----:B------:R-:W-:-:S03]  /*3bb0*/  UMOV UR19, 0x4210490 ;  /* 0x0421049000137882 */ /* 0x000fc60000000000 */
[----:B------:R-:W-:-:S03]  /*3bc0*/  ULEA.HI UR7, UR7, UR4, URZ, 0x5 ;  /* 0x0000000407077291 */ /* 0x000fc6000f8f28ff */
[----:B------:R-:W2:Y:S01]  /*3bd0*/  LDCU UR4, c[0x0][0x390] ;  /* 0x00007200ff0477ac */ /* 0x000ea20008000800 */
[----:B------:R-:W-:-:S04]  /*3be0*/  USHF.R.S32.HI UR7, URZ, 0x5, UR7 ;  /* 0x00000005ff077899 */ /* 0x000fc80008011407 */
[----:B------:R-:W-:Y:S02]  /*3bf0*/  UIMAD UR7, UR7, UR5, URZ ;  /* 0x00000005070772a4 */ /* 0x000fe4000f8e02ff */
[----:B------:R-:W-:-:S04]  /*3c00*/  UIADD3 UR5, UPT, UPT, UR6, 0x168, URZ ;  /* 0x0000016806057890 */ /* 0x000fc8000fffe0ff */
[----:B------:R-:W-:Y:S01]  /*3c10*/  UPRMT UR5, URZ, 0x654, UR5 ;  /* 0x00000654ff057896 */ /* 0x000fe20008000005 */
[C---:B---3--:R-:W-:Y:S01]  /*3c20*/  VIADD R5, R2.reuse, 0x80 ;  /* 0x0000008002057836 */ /* 0x048fe20000000000 */
[----:B------:R-:W-:Y:S01]  /*3c30*/  LOP3.LUT R4, R2, 0xffff, RZ, 0xc0, !PT ;  /* 0x0000ffff02047812 */ /* 0x000fe200078ec0ff */
[----:B--2---:R-:W-:-:S03]  /*3c40*/  UIMAD UR4, UR7, UR4, URZ ;  /* 0x00000004070472a4 */ /* 0x004fc6000f8e02ff */
[----:B------:R-:W-:Y:S01]  /*3c50*/  LOP3.LUT R5, R5, 0xffff, RZ, 0xc0, !PT ;  /* 0x0000ffff05057812 */ /* 0x000fe200078ec0ff */
[----:B------:R-:W-:Y:S02]  /*3c60*/  UIADD3 UR17, UPT, UPT, UR4, -0x1, URZ ;  /* 0xffffffff04117890 */ /* 0x000fe4000fffe0ff */
[----:B------:R-:W-:Y:S02]  /*3c70*/  UISETP.GE.AND UP2, UPT, UR4, 0x1, UPT ;  /* 0x000000010400788c */ /* 0x000fe4000bf46270 */
[----:B------:R2:W-:Y:S09]  /*3c80*/  STL.64 [R1], R4 ;  /* 0x0000000401007387 */ /* 0x0005f20000100a00 */
.L_x_74:
[----:B--2---:R-:W-:-:S04]  /*3c90*/  SHF.L.U32 R5, R8, 0x1f, RZ ;  /* 0x0000001f08057819 */ /* 0x004fc800000006ff */
[----:B------:R-:W2:Y:S02]  /*3ca0*/  SYNCS.PHASECHK.TRANS64.TRYWAIT P0, [UR6+0x160], R5 ;  /* 0x00016005ff0075a7 */ /* 0x000ea40008001106 */
[----:B--23--:R-:W-:Y:S05]  /*3cb0*/  @!P0 BRA `(.L_x_68) ;  /* 0x0000005400a08947 */ /* 0x00cfea0003800000 */
.L_x_185:
[----:B--2---:R-:W2:Y:S01]  /*3cc0*/  LDS.128 R4, [UR6+0x1a0] ;  /* 0x0001a006ff047984 */ /* 0x004ea20008000c00 */
[----:B------:R-:W-:Y:S01]  /*3cd0*/  ULEA UR8, UR16, UR6, 0x3 ;  /* 0x0000000610087291 */ /* 0x000fe2000f8e18ff */
[----:B------:R-:W-:Y:S01]  /*3ce0*/  SHF.L.U32 R0, R9, 0x1f, RZ ;  /* 0x0000001f09007819 */ /* 0x000fe200000006ff */
[----:B------:R-:W-:Y:S01]  /*3cf0*/  @!PT LDS RZ, [RZ] ;  /* 0x00000000fffff984 */ /* 0x000fe20000000800 */
[----:B------:R-:W-:Y:S01]  /*3d00*/  @!PT LDS RZ, [RZ] ;  /* 0x00000000fffff984 */ /* 0x000fe20000000800 */
[----:B------:R-:W-:Y:S01]  /*3d10*/  @!PT LDS RZ, [RZ] ;  /* 0x00000000fffff984 */ /* 0x000fe20000000800 */
[----:B------:R-:W-:Y:S01]  /*3d20*/  @!PT LDS RZ, [RZ] ;  /* 0x00000000fffff984 */ /* 0x000fe20000000800 */
[----:B------:R3:W-:Y:S06]  /*3d30*/  MEMBAR.ALL.CTA ;  /* 0x0000000000007992 */ /* 0x0007ec0000008000 */
[----:B---3--:R-:W3:Y:S02]  /*3d40*/  FENCE.VIEW.ASYNC.S ;  /* 0x00000000000073c6 */ /* 0x008ee40000000000 */
[----:B---3--:R-:W-:Y:S01]  /*3d50*/  SYNCS.ARRIVE.TRANS64.RED.A1T0 RZ, [UR5], RZ ;  /* 0x000000ffffff79a7 */ /* 0x008fe20008100405 */
[----:B------:R-:W3:Y:S01]  /*3d60*/  SYNCS.PHASECHK.TRANS64.TRYWAIT P0, [UR8+0x180], R0 ;  /* 0x00018000ff0075a7 */ /* 0x000ee20008001108 */
[----:B--2---:R-:W-:Y:S01]  /*3d70*/  LOP3.LUT P2, RZ, R6, 0x1, RZ, 0xc0, !PT ;  /* 0x0000000106ff7812 */ /* 0x004fe2000784c0ff */
[----:B---3--:R-:W-:-:S12]  /*3d80*/  @!P0 BRA `(.L_x_69) ;  /* 0x0000005400848947 */ /* 0x008fd80003800000 */
.L_x_187:
[----:B------:R-:W-:Y:S05]  /*3d90*/  BRA.U !UP2, `(.L_x_70) ;  /* 0x000000010ac47547 */ /* 0x000fea000b800000 */
[----:B--2---:R-:W-:Y:S01]  /*3da0*/  IMAD.U32 R0, RZ, RZ, UR16 ;  /* 0x00000010ff007e24 */ /* 0x004fe2000f8e00ff */
[----:B------:R-:W-:-:S04]  /*3db0*/  ULEA UR4, UR15, UR6, 0x3 ;  /* 0x000000060f047291 */ /* 0x000fc8000f8e18ff */
[----:B------:R-:W-:Y:S02]  /*3dc0*/  LEA R4, R0, R1, 0x2 ;  /* 0x0000000100047211 */ /* 0x000fe400078e10ff */
[----:B------:R-:W-:-:S04]  /*3dd0*/  SHF.L.U32 R0, R3, 0x1f, RZ ;  /* 0x0000001f03007819 */ /* 0x000fc800000006ff */
[----:B------:R-:W5:Y:S01]  /*3de0*/  LDL R4, [R4] ;  /* 0x0000000004047983 */ /* 0x000f620000100800 */
[----:B------:R2:W3:Y:S01]  /*3df0*/  SYNCS.PHASECHK.TRANS64.TRYWAIT P1, [UR4], R0 ;  /* 0x00000000ff0075a7 */ /* 0x0004e20008021104 */
[----:B------:R-:W-:Y:S01]  /*3e00*/  UPLOP3.LUT UP3, UPT, UPT, UPT, UPT, 0x40, 0x4 ;  /* 0x000000000004789c */ /* 0x000fe20003f6e870 */
[----:B------:R-:W-:Y:S01]  /*3e10*/  UMOV UR14, UR17 ;  /* 0x00000011000e7c82 */ /* 0x000fe20008000000 */
[----:B------:R-:W-:-:S09]  /*3e20*/  UMOV UR13, UR15 ;  /* 0x0000000f000d7c82 */ /* 0x000fd20008000000 */
.L_x_73:
[----:B------:R-:W-:Y:S01]  /*3e30*/  ULEA UR7, UR13, UR6, 0x3 ;  /* 0x000000060d077291 */ /* 0x000fe2000f8e18ff */
[----:B--234-:R-:W-:Y:S11]  /*3e40*/  @P1 BRA `(.L_x_71) ;  /* 0x00000000000c1947 */ /* 0x01cff60003800000 */
[----:B------:R-:W-:Y:S04]  /*3e50*/  SHF.L.U32 R5, R3, 0x1f, RZ ;  /* 0x0000001f03057819 */ /* 0x000fe800000006ff */
[----:B------:R-:W3:Y:S02]  /*3e60*/  SYNCS.PHASECHK.TRANS64.TRYWAIT P0, [UR7], R5 ;  /* 0x00000005ff0075a7 */ /* 0x000ee40008001107 */
[----:B---3--:R-:W-:Y:S05]  /*3e70*/  @!P0 BRA `(.L_x_72) ;  /* 0x0000005400608947 */ /* 0x008fea0003800000 */
.L_x_71:
[----:B------:R-:W-:Y:S01]  /*3e80*/  UISETP.NE.AND UP0, UPT, UR14, URZ, UPT ;  /* 0x000000ff0e00728c */ /* 0x000fe2000bf05270 */
[----:B------:R-:W-:Y:S01]  /*3e90*/  PLOP3.LUT P1, PT, PT, PT, PT, 0x80, 0x8 ;  /* 0x000000000008781c */ /* 0x000fe20003f2f070 */
[----:B------:R-:W-:Y:S02]  /*3ea0*/  UIADD3 UR15, UPT, UPT, UR13, 0x1, URZ ;  /* 0x000000010d0f7890 */ /* 0x000fe4000fffe0ff */
[----:B------:R-:W-:Y:S02]  /*3eb0*/  ULEA UR22, UR13, UR11, 0x9 ;  /* 0x0000000b0d167291 */ /* 0x000fe4000f8e48ff */
[----:B------:R-:W-:Y:S01]  /*3ec0*/  UISETP.NE.AND UP1, UPT, UR15, 0x11, UPT ;  /* 0x000000110f00788c */ /* 0x000fe2000bf25270 */
[----:B------:R-:W-:Y:S01]  /*3ed0*/  PLOP3.LUT P0, PT, PT, PT, UP0, 0x80, 0x8 ;  /* 0x000000000008781c */ /* 0x000fe20003f0f008 */
[----:B------:R-:W-:Y:S02]  /*3ee0*/  ULEA UR24, UR13, UR10, 0x8 ;  /* 0x0000000a0d187291 */ /* 0x000fe4000f8e40ff */
[----:B------:R-:W-:Y:S02]  /*3ef0*/  USEL UR12, URZ, 0x1, UP1 ;  /* 0x00000001ff0c7887 */ /* 0x000fe40008800000 */
[----:B------:R-:W-:Y:S02]  /*3f00*/  USEL UR15, UR15, URZ, UP1 ;  /* 0x000000ff0f0f7287 */ /* 0x000fe40008800000 */
[----:B------:R-:W-:Y:S02]  /*3f10*/  UIADD3 UR26, UPT, UPT, UR22, 0x80, URZ ;  /* 0x00000080161a7890 */ /* 0x000fe4000fffe0ff */
[----:B------:R-:W-:Y:S01]  /*3f20*/  @UP0 ULEA UR4, UR15, UR6, 0x3 ;  /* 0x000000060f040291 */ /* 0x000fe2000f8e18ff */
[----:B------:R-:W-:Y:S01]  /*3f30*/  LOP3.LUT R3, R3, UR12, RZ, 0x3c, !PT ;  /* 0x0000000c03037c12 */ /* 0x000fe2000f8e3cff */
[----:B------:R-:W-:Y:S02]  /*3f40*/  UIADD3 UR28, UPT, UPT, UR24, 0x2, URZ ;  /* 0x00000002181c7890 */ /* 0x000fe4000fffe0ff */
[----:B------:R-:W-:Y:S01]  /*3f50*/  UIADD3 UR30, UPT, UPT, UR7, 0x88, URZ ;  /* 0x00000088071e7890 */ /* 0x000fe2000fffe0ff */
[----:B--2---:R-:W-:Y:S01]  /*3f60*/  @P0 SHF.L.U32 R0, R3, 0x1f, RZ ;  /* 0x0000001f03000819 */ /* 0x004fe200000006ff */
[----:B------:R-:W-:Y:S01]  /*3f70*/  UIADD3 UR7, UPT, UPT, UR14, 0x1, URZ ;  /* 0x000000010e077890 */ /* 0x000fe2000fffe0ff */
[----:B------:R-:W-:Y:S02]  /*3f80*/  UMOV UR23, 0x40004040 ;  /* 0x4000404000177882 */ /* 0x000fe40000000000 */
[----:B------:R4:W2:Y:S01]  /*3f90*/  @P0 SYNCS.PHASECHK.TRANS64.TRYWAIT P1, [UR4], R0 ;  /* 0x00000000ff0005a7 */ /* 0x0008a20008021104 */
[----:B------:R-:W-:Y:S11]  /*3fa0*/  ELECT P0, URZ, PT ;  /* 0x0000000000ff782f */ /* 0x000ff60003800000 */
[----:B------:R-:W-:Y:S02]  /*3fb0*/  @!UPT UIADD3 URZ, UPT, UPT, URZ, URZ, URZ ;  /* 0x000000fffffff290 */ /* 0x000fe4000fffe0ff */
[C---:B-----5:R-:W-:Y:S02]  /*3fc0*/  @P0 R2UR.BROADCAST UR12, R4.reuse ;  /* 0x00000000040c02ca */ /* 0x060fe400008e0000 */
[----:B------:R-:W-:Y:S11]  /*3fd0*/  ELECT P0, URZ, PT ;  /* 0x0000000000ff782f */ /* 0x000ff60003800000 */
[----:B------:R-:W-:Y:S02]  /*3fe0*/  @!UPT UIADD3 URZ, UPT, UPT, URZ, URZ, URZ ;  /* 0x000000fffffff290 */ /* 0x000fe4000fffe0ff */
[----:B------:R-:W-:Y:S01]  /*3ff0*/  @P0 R2UR.BROADCAST UR4, R4 ;  /* 0x00000000040402ca */ /* 0x000fe200008e0000 */
[----:B------:R-:W-:Y:S02]  /*4000*/  UISETP.GT.U32.AND UP0, UPT, UR7, 0x1, UPT ;  /* 0x000000010700788c */ /* 0x000fe4000bf04070 */
[----:B------:R-:W-:Y:S01]  /*4010*/  UIADD3 UR14, UPT, UPT, UR14, -0x1, URZ ;  /* 0xffffffff0e0e7890 */ /* 0x000fe2000fffe0ff */
[----:B------:R-:W-:Y:S01]  /*4020*/  UMOV UR25, 0x80004020 ;  /* 0x8000402000197882 */ /* 0x000fe20000000000 */
[----:B------:R-:W-:Y:S01]  /*4030*/  UMOV UR27, 0x40004040 ;  /* 0x40004040001b7882 */ /* 0x000fe20000000000 */
[----:B------:R-:W-:Y:S01]  /*4040*/  UMOV UR29, 0x80004020 ;  /* 0x80004020001d7882 */ /* 0x000fe20000000000 */
[----:B------:R-:W-:Y:S01]  /*4050*/  UMOV UR13, UR15 ;  /* 0x0000000f000d7c82 */ /* 0x000fe20008000000 */
[----:B------:R4:W-:Y:S01]  /*4060*/  UTCHMMA gdesc[UR24], gdesc[UR22], tmem[UR12], tmem[UR20], idesc[UR21], UP3 ;  /* 0x00ff1416180075ea */ /* 0x0009e2000980000c */
[----:B------:R-:W-:Y:S04]  /*4070*/  UPLOP3.LUT UP3, UPT, UPT, UPT, UPT, 0x80, 0x8 ;  /* 0x000000000008789c */ /* 0x000fe80003f6f070 */
[----:B------:R4:W-:Y:S01]  /*4080*/  UTCHMMA gdesc[UR28], gdesc[UR26], tmem[UR4], tmem[UR18], idesc[UR19], UPT ;  /* 0x00ff121a1c0075ea */ /* 0x0009e2000b800004 */
[----:B------:R4:W-:Y:S01]  /*4090*/  UTCBAR.MULTICAST [UR30], URZ, UR9 ;  /* 0x000000ff1e0073e9 */ /* 0x0009e20008000809 */
[----:B------:R-:W-:Y:S05]  /*40a0*/  BRA.U UP0, `(.L_x_73) ;  /* 0xfffffffd00607547 */ /* 0x000fea000b83ffff */
.L_x_70:
[----:B------:R-:W-:Y:S01]  /*40b0*/  UIADD3 UR16, UPT, UPT, UR16, 0x1, URZ ;  /* 0x0000000110107890 */ /* 0x000fe2000fffe0ff */
[----:B------:R-:W-:Y:S01]  /*40c0*/  LOP3.LUT R8, R8, 0x1, RZ, 0x3c, !PT ;  /* 0x0000000108087812 */ /* 0x000fe200078e3cff */
[----:B------:R-:W-:Y:S02]  /*40d0*/  UIADD3 UR8, UPT, UPT, UR8, 0x170, URZ ;  /* 0x0000017008087890 */ /* 0x000fe4000fffe0ff */
[----:B------:R-:W-:-:S04]  /*40e0*/  UISETP.NE.AND UP0, UPT, UR16, 0x2, UPT ;  /* 0x000000021000788c */ /* 0x000fc8000bf05270 */
[----:B----4-:R-:W-:Y:S02]  /*40f0*/  USEL UR4, URZ, 0x1, UP0 ;  /* 0x00000001ff047887 */ /* 0x010fe40008000000 */
[----:B------:R-:W-:Y:S01]  /*4100*/  USEL UR16, UR16, URZ, UP0 ;  /* 0x000000ff10107287 */ /* 0x000fe20008000000 */
[----:B------:R3:W-:Y:S03]  /*4110*/  UTCBAR [UR8], URZ ;  /* 0x000000ff080073e9 */ /* 0x0007e600080000ff */
[----:B------:R-:W-:Y:S01]  /*4120*/  LOP3.LUT R9, R9, UR4, RZ, 0x3c, !PT ;  /* 0x0000000409097c12 */ /* 0x000fe2000f8e3cff */
[----:B------:R-:W-:Y:S07]  /*4130*/  @P2 BRA `(.L_x_74) ;  /* 0xfffffff800d42947 */ /* 0x000fee000383ffff */
[----:B------:R-:W4:Y:S01]  /*4140*/  S2UR UR4, SR_CgaCtaId ;  /* 0x00000000000479c3 */ /* 0x000f220000008800 */
[----:B------:R-:W-:Y:S01]  /*4150*/  ELECT P0, URZ, PT ;  /* 0x0000000000ff782f */ /* 0x000fe20003800000 */
[----:B--2---:R-:W-:Y:S01]  /*4160*/  IMAD.MOV.U32 R0, RZ, RZ, 0x1 ;  /* 0x00000001ff007424 */ /* 0x004fe200078e00ff */
[----:B------:R-:W-:Y:S01]  /*4170*/  UIADD3 UR6, UPT, UPT, UR6, 0x180, URZ ;  /* 0x0000018006067890 */ /* 0x000fe2000fffe0ff */
[----:B------:R-:W-:Y:S01]  /*4180*/  SHF.L.U32 R3, R9, 0x1f, RZ ;  /* 0x0000001f09037819 */ /* 0x000fe200000006ff */
[----:B------:R-:W-:-:S03]  /*4190*/  UMOV UR5, 0x40 ;  /* 0x0000004000057882 */ /* 0x000fc60000000000 */
[----:B------:R-:W-:Y:S01]  /*41a0*/  UVIRTCOUNT.DEALLOC.SMPOOL 0x80 ;  /* 0x000000800000784c */ /* 0x000fe20000000000 */
[----:B----4-:R-:W-:Y:S02]  /*41b0*/  ULEA UR4, UR4, UR5, 0x18 ;  /* 0x0000000504047291 */ /* 0x010fe4000f8ec0ff */
[----:B------:R-:W-:-:S07]  /*41c0*/  ULEA UR5, UR16, UR6, 0x3 ;  /* 0x0000000610057291 */ /* 0x000fce000f8e18ff */
[----:B------:R2:W-:Y:S02]  /*41d0*/  @P0 STS.U8 [UR4+0x1c], R0 ;  /* 0x00001c00ff000988 */ /* 0x0005e40008000004 */
[----:B------:R-:W4:Y:S02]  /*41e0*/  SYNCS.PHASECHK.TRANS64.TRYWAIT P0, [UR5], R3 ;  /* 0x00000003ff0075a7 */ /* 0x000f240008001105 */
[----:B--2-4-:R-:W-:Y:S05]  /*41f0*/  @!P0 BRA `(.L_x_75) ;  /* 0x0000005000988947 */ /* 0x014fea0003800000 */
.L_x_190:
[----:B------:R-:W-:-:S04]  /*4200*/  UIADD3 UR7, UPT, UPT, UR16, 0x1, URZ ;  /* 0x0000000110077890 */ /* 0x000fc8000fffe0ff */
[----:B------:R-:W-:-:S04]  /*4210*/  UISETP.NE.AND UP0, UPT, UR7, 0x2, UPT ;  /* 0x000000020700788c */ /* 0x000fc8000bf05270 */
[----:B------:R-:W-:Y:S02]  /*4220*/  USEL UR5, URZ, 0x1, UP0 ;  /* 0x00000001ff057887 */ /* 0x000fe40008000000 */
[----:B------:R-:W-:-:S04]  /*4230*/  USEL UR7, UR7, URZ, UP0 ;  /* 0x000000ff07077287 */ /* 0x000fc80008000000 */
[----:B------:R-:W-:Y:S01]  /*4240*/  ULEA UR7, UR7, UR6, 0x3 ;  /* 0x0000000607077291 */ /* 0x000fe2000f8e18ff */
[----:B--2---:R-:W-:-:S04]  /*4250*/  LOP3.LUT R3, R9, UR5, RZ, 0x3c, !PT ;  /* 0x0000000509037c12 */ /* 0x004fc8000f8e3cff */
[----:B------:R-:W-:-:S04]  /*4260*/  SHF.L.U32 R3, R3, 0x1f, RZ ;  /* 0x0000001f03037819 */ /* 0x000fc800000006ff */
[----:B------:R-:W2:Y:S02]  /*4270*/  SYNCS.PHASECHK.TRANS64.TRYWAIT P0, [UR7], R3 ;  /* 0x00000003ff0075a7 */ /* 0x000ea40008001107 */
[----:B--2---:R-:W-:Y:S05]  /*4280*/  @!P0 BRA `(.L_x_76) ;  /* 0x00000050008c8947 */ /* 0x004fea0003800000 */
.L_x_192:
[----:B------:R-:W-:Y:S01]  /*4290*/  NOP ;  /* 0x0000000000007918 */ /* 0x000fe20000000000 */
[----:B--2---:R-:W2:Y:S01]  /*42a0*/  LDS R0, [UR4+0x14] ;  /* 0x00001404ff007984 */ /* 0x004ea20008000800 */
[----:B------:R-:W-:Y:S01]  /*42b0*/  LOP3.LUT R2, R2, 0xffff, RZ, 0xc0, !PT ;  /* 0x0000ffff02027812 */ /* 0x000fe200078ec0ff */
[----:B------:R-:W-:Y:S02]  /*42c0*/  IMAD.MOV.U32 R3, RZ, RZ, 0xffff ;  /* 0x0000ffffff037424 */ /* 0x000fe400078e00ff */
[----:B------:R-:W-:Y:S01]  /*42d0*/  IMAD.MOV.U32 R5, RZ, RZ, 0x1 ;  /* 0x00000001ff057424 */ /* 0x000fe200078e00ff */
[----:B------:R-:W-:-:S04]  /*42e0*/  SHF.R.U32.HI R2, RZ, 0x5, R2 ;  /* 0x00000005ff027819 */ /* 0x000fc80000011602 */
[-C--:B------:R-:W-:Y:S02]  /*42f0*/  SHF.L.U32 R3, R3, R2.reuse, RZ ;  /* 0x0000000203037219 */ /* 0x080fe400000006ff */
[----:B------:R-:W-:Y:S02]  /*4300*/  SHF.L.U32 R5, R5, R2, RZ ;  /* 0x0000000205057219 */ /* 0x000fe400000006ff */
[----:B--2---:R-:W-:-:S04]  /*4310*/  LOP3.LUT R0, R0, R3, RZ, 0xc0, !PT ;  /* 0x0000000300007212 */ /* 0x004fc800078ec0ff */
[----:B------:R-:W-:-:S13]  /*4320*/  ISETP.NE.AND P0, PT, R0, R3, PT ;  /* 0x000000030000720c */ /* 0x000fda0003f05270 */
[----:B------:R-:W-:Y:S05]  /*4330*/  @P0 BRA `(.L_x_77) ;  /* 0x00000000005c0947 */ /* 0x000fea0003800000 */
[----:B------:R-:W2:Y:S02]  /*4340*/  LDS R0, [UR4+0x18] ;  /* 0x00001804ff007984 */ /* 0x000ea40008000800 */
[----:B--2---:R-:W-:-:S04]  /*4350*/  LOP3.LUT R0, R0, R5, RZ, 0xc0, !PT ;  /* 0x0000000500007212 */ /* 0x004fc800078ec0ff */
[----:B------:R-:W-:-:S13]  /*4360*/  ISETP.NE.AND P0, PT, R0, R5, PT ;  /* 0x000000050000720c */ /* 0x000fda0003f05270 */
[----:B------:R-:W-:Y:S05]  /*4370*/  @P0 BRA `(.L_x_78) ;  /* 0x0000000000400947 */ /* 0x000fea0003800000 */
[----:B---3--:R-:W-:Y:S01]  /*4380*/  R2UR UR8, R3 ;  /* 0x00000000030872ca */ /* 0x008fe200000e0000 */
[----:B------:R-:W2:Y:S01]  /*4390*/  S2R R2, SR_LANEID ;  /* 0x0000000000027919 */ /* 0x000ea20000000000 */
[----:B------:R-:W-:Y:S01]  /*43a0*/  LOP3.LUT R5, RZ, R5, RZ, 0x33, !PT ;  /* 0x00000005ff057212 */ /* 0x000fe200078e33ff */
[----:B------:R-:W-:Y:S02]  /*43b0*/  VOTEU.ANY UR7, UPT, PT ;  /* 0x0000000000077886 */ /* 0x000fe400038e0100 */
[----:B------:R-:W-:Y:S01]  /*43c0*/  UFLO.U32 UR7, UR7 ;  /* 0x00000007000772bd */ /* 0x000fe200080e0000 */
[----:B------:R-:W3:Y:S07]  /*43d0*/  REDUX UR5, R5 ;  /* 0x00000000050573c4 */ /* 0x000eee0000000000 */
[----:B------:R-:W-:-:S06]  /*43e0*/  ULOP3.LUT UR8, URZ, UR8, URZ, 0x33, !UPT ;  /* 0x00000008ff087292 */ /* 0x000fcc000f8e33ff */
[----:B------:R-:W-:-:S04]  /*43f0*/  IMAD.U32 R0, RZ, RZ, UR8 ;  /* 0x00000008ff007e24 */ /* 0x000fc8000f8e00ff */
[----:B------:R-:W4:Y:S02]  /*4400*/  REDUX UR6, R0 ;  /* 0x00000000000673c4 */ /* 0x000f240000000000 */
[----:B------:R1:W-:Y:S01]  /*4410*/  UTCATOMSWS.AND URZ, UR8 ;  /* 0x0000000800ff79e3 */ /* 0x0003e20008000000 */
[----:B--2---:R-:W-:Y:S01]  /*4420*/  ISETP.EQ.U32.AND P0, PT, R2, UR7, PT ;  /* 0x0000000702007c0c */ /* 0x004fe2000bf02070 */
[----:B---3--:R-:W-:Y:S02]  /*4430*/  IMAD.U32 R2, RZ, RZ, UR5 ;  /* 0x00000005ff027e24 */ /* 0x008fe4000f8e00ff */
[----:B----4-:R-:W-:-:S10]  /*4440*/  IMAD.U32 R3, RZ, RZ, UR6 ;  /* 0x00000006ff037e24 */ /* 0x010fd4000f8e00ff */
[----:B------:R2:W-:Y:S04]  /*4450*/  @P0 ATOMS.AND RZ, [UR4+0x14], R3 ;  /* 0x00001403ffff098c */ /* 0x0005e8000a800004 */
[----:B------:R2:W-:Y:S01]  /*4460*/  @P0 ATOMS.AND RZ, [UR4+0x18], R2 ;  /* 0x00001802ffff098c */ /* 0x0005e2000a800004 */
[----:B-1----:R-:W-:Y:S05]  /*4470*/  BRA `(.L_x_79) ;  /* 0x0000000000147947 */ /* 0x002fea0003800000 */
.L_x_78:
[----:B------:R-:W-:Y:S02]  /*4480*/  MOV R2, 0x44a0 ;  /* 0x000044a000027802 */ /* 0x000fe40000000f00 */
[----:B-1-3-5:R-:W-:Y:S05]  /*4490*/  CALL.REL.NOINC `($__internal_0_$__cuda_sm10x_tcgen05_guardrail_trap_col_being_dealloced_not_returned_by_alloc) ;  /* 0x0000005400787944 */ /* 0x02afea0003c00000 */
[----:B------:R-:W-:Y:S05]  /*44a0*/  BRA `(.L_x_79) ;  /* 0x0000000000087947 */ /* 0x000fea0003800000 */
.L_x_77:
[----:B------:R-:W-:Y:S02]  /*44b0*/  MOV R2, 0x44d0 ;  /* 0x000044d000027802 */ /* 0x000fe40000000f00 */
[----:B-1-3-5:R-:W-:Y:S05]  /*44c0*/  CALL.REL.NOINC `($__internal_2_$__cuda_sm10x_tcgen05_guardrail_trap_unallocated_columns_being_dealloced) ;  /* 0x0000005400847944 */ /* 0x02afea0003c00000 */
.L_x_79:
[----:B------:R-:W-:Y:S01]  /*44d0*/  NOP ;  /* 0x0000000000007918 */ /* 0x000fe20000000000 */
[----:B------:R-:W-:Y:S05]  /*44e0*/  EXIT ;  /* 0x000000000000794d */ /* 0x000fea0003800000 */
.L_x_63:
[----:B------:R-:W-:-:S09]  /*44f0*/  UISETP.NE.OR UP6, UPT, UR4, 0x3, !UP6 ;  /* 0x000000030400788c */ /* 0x000fd2000f7c5670 */
[----:B------:R-:W-:Y:S05]  /*4500*/  BRA.U UP6, `(.L_x_80) ;  /* 0x0000001106647547 */ /* 0x000fea000b800000 */
[----:B-----5:R-:W2:Y:S01]  /*4510*/  LDC.64 R32, c[0x0][0x988] ;  /* 0x00026200ff207b82 */ /* 0x020ea20000000a00 */
[----:B------:R-:W3:Y:S01]  /*4520*/  LDCU.64 UR6, c[0x0][0x888] ;  /* 0x00011100ff0677ac */ /* 0x000ee20008000a00 */
[----:B------:R-:W-:Y:S02]  /*4530*/  IMAD.MOV.U32 R36, RZ, RZ, 0x1 ;  /* 0x00000001ff247424 */ /* 0x000fe400078e00ff */
[----:B------:R-:W-:Y:S01]  /*4540*/  IMAD.MOV.U32 R34, RZ, RZ, RZ ;  /* 0x000000ffff227224 */ /* 0x000fe200078e00ff */
[----:B------:R-:W4:Y:S03]  /*4550*/  LDCU.64 UR4, c[0x0][0x890] ;  /* 0x00011200ff0477ac */ /* 0x000f260008000a00 */
[----:B------:R-:W1:Y:S01]  /*4560*/  LDC.64 R24, c[0x0][0x980] ;  /* 0x00026000ff187b82 */ /* 0x000e620000000a00 */
[----:B------:R-:W-:Y:S01]  /*4570*/  UMOV UR15, 0x400 ;  /* 0x00000400000f7882 */ /* 0x000fe20000000000 */
[----:B------:R-:W-:-:S02]  /*4580*/  USEL UR22, URZ, 0x1, UP5 ;  /* 0x00000001ff167887 */ /* 0x000fc4000a800000 */
[----:B------:R-:W-:Y:S02]  /*4590*/  ULEA UR15, UR45, UR15, 0x18 ;  /* 0x0000000f2d0f7291 */ /* 0x000fe4000f8ec0ff */
[----:B------:R-:W-:Y:S02]  /*45a0*/  UPLOP3.LUT UP2, UPT, UPT, UPT, UPT, 0x40, 0x4 ;  /* 0x000000000004789c */ /* 0x000fe40003f4e870 */
[----:B------:R-:W1:Y:S01]  /*45b0*/  LDC R0, c[0x0][0xb30] ;  /* 0x0002cc00ff007b82 */ /* 0x000e620000000800 */
[----:B------:R-:W-:Y:S02]  /*45c0*/  UIADD3 UR23, UPT, UPT, UR15, 0x128, URZ ;  /* 0x000001280f177890 */ /* 0x000fe4000fffe0ff */
[----:B---3--:R-:W-:Y:S02]  /*45d0*/  UISETP.NE.U32.AND UP1, UPT, UR6, URZ, UPT ;  /* 0x000000ff0600728c */ /* 0x008fe4000bf25070 */
[----:B------:R-:W-:Y:S02]  /*45e0*/  UIADD3 UR33, UPT, UPT, UR15, 0x110, URZ ;  /* 0x000001100f217890 */ /* 0x000fe4000fffe0ff */
[----:B------:R-:W-:Y:S01]  /*45f0*/  UISETP.NE.AND.EX UP1, UPT, UR7, URZ, UPT, UP1 ;  /* 0x000000ff0700728c */ /* 0x000fe2000bf25310 */
[----:B------:R-:W3:Y:S01]  /*4600*/  LDC R27, c[0x0][0x370] ;  /* 0x0000dc00ff1b7b82 */ /* 0x000ee20000000800 */
[C---:B--2---:R-:W-:Y:S01]  /*4610*/  ISETP.NE.AND P0, PT, R33.reuse, 0x1, PT ;  /* 0x000000012100780c */ /* 0x044fe20003f05270 */
[----:B------:R-:W-:Y:S01]  /*4620*/  UIADD3 UR25, UPT, UPT, UR15, 0x118, URZ ;  /* 0x000001180f197890 */ /* 0x000fe2000fffe0ff */
[----:B------:R-:W-:Y:S01]  /*4630*/  R2UR UR6, R33 ;  /* 0x00000000210672ca */ /* 0x000fe200000e0000 */
[----:B----4-:R-:W-:Y:S01]  /*4640*/  UISETP.NE.U32.AND UP5, UPT, UR4, URZ, UPT ;  /* 0x000000ff0400728c */ /* 0x010fe2000bfa5070 */
[----:B------:R-:W-:Y:S01]  /*4650*/  IMAD.MOV.U32 R33, RZ, RZ, 0x1000 ;  /* 0x00001000ff217424 */ /* 0x000fe200078e00ff */
[----:B------:R-:W-:-:S02]  /*4660*/  UIADD3 UR14, UPT, UPT, UR15, 0x168, URZ ;  /* 0x000001680f0e7890 */ /* 0x000fc4000fffe0ff */
[----:B------:R-:W2:Y:S01]  /*4670*/  LDC R2, c[0x0][0xb0c] ;  /* 0x0002c300ff027b82 */ /* 0x000ea20000000800 */
[----:B-1----:R-:W-:Y:S01]  /*4680*/  R2UR UR7, R24 ;  /* 0x00000000180772ca */ /* 0x002fe200000e0000 */
[----:B------:R-:W-:Y:S02]  /*4690*/  UIADD3 UR17, UPT, UPT, UR15, 0x120, URZ ;  /* 0x000001200f117890 */ /* 0x000fe4000fffe0ff */
[----:B------:R-:W-:Y:S02]  /*46a0*/  UPRMT UR23, UR45, 0x654, UR23 ;  /* 0x000006542d177896 */ /* 0x000fe40008000017 */
[----:B------:R-:W-:Y:S02]  /*46b0*/  UPRMT UR31, UR45, 0x654, UR33 ;  /* 0x000006542d1f7896 */ /* 0x000fe40008000021 */
[----:B------:R-:W1:Y:S01]  /*46c0*/  LDC R17, c[0x0][0xb20] ;  /* 0x0002c800ff117b82 */ /* 0x000e620000000800 */
[----:B------:R-:W-:Y:S01]  /*46d0*/  ISETP.NE.AND P1, PT, R0, 0x1, PT ;  /* 0x000000010000780c */ /* 0x000fe20003f25270 */
[----:B------:R-:W-:-:S02]  /*46e0*/  UPRMT UR30, UR45, 0x654, UR25 ;  /* 0x000006542d1e7896 */ /* 0x000fc40008000019 */
[----:B------:R-:W-:Y:S02]  /*46f0*/  UPRMT UR14, URZ, 0x654, UR14 ;  /* 0x00000654ff0e7896 */ /* 0x000fe4000800000e */
[----:B------:R-:W-:Y:S02]  /*4700*/  UPRMT UR45, UR45, 0x654, UR17 ;  /* 0x000006542d2d7896 */ /* 0x000fe40008000011 */
[----:B------:R-:W4:Y:S01]  /*4710*/  LDC.64 R38, c[0x0][0x348] ;  /* 0x0000d200ff267b82 */ /* 0x000f220000000a00 */
[----:B------:R-:W-:Y:S01]  /*4720*/  UISETP.NE.AND.EX UP5, UPT, UR5, URZ, UPT, UP5 ;  /* 0x000000ff0500728c */ /* 0x000fe2000bfa5350 */
[----:B------:R-:W-:-:S06]  /*4730*/  VOTEU.ANY UP4, P0 ;  /* 0x0000000000ff7886 */ /* 0x000fcc0000080100 */
[----:B------:R-:W1:Y:S08]  /*4740*/  LDC.64 R20, c[0x0][0xb10] ;  /* 0x0002c400ff147b82 */ /* 0x000e700000000a00 */
[----:B------:R-:W1:Y:S08]  /*4750*/  LDC.64 R6, c[0x0][0xb18] ;  /* 0x0002c600ff067b82 */ /* 0x000e700000000a00 */
[----:B------:R-:W1:Y:S08]  /*4760*/  LDC.64 R4, c[0x0][0xb28] ;  /* 0x0002ca00ff047b82 */ /* 0x000e700000000a00 */
[----:B------:R-:W1:Y:S08]  /*4770*/  LDC.64 R22, c[0x0][0x990] ;  /* 0x00026400ff167b82 */ /* 0x000e700000000a00 */
[----:B--23--:R-:W1:Y:S02]  /*4780*/  LDC R18, c[0x0][0x374] ;  /* 0x0000dd00ff127b82 */ /* 0x00ce640000000800 */
.L_x_91:
[----:B------:R-:W-:Y:S04]  /*4790*/  SHF.L.U32 R3, R34, 0x1f, RZ ;  /* 0x0000001f22037819 */ /* 0x000fe800000006ff */
[----:B--2---:R-:W2:Y:S02]  /*47a0*/  SYNCS.PHASECHK.TRANS64.TRYWAIT P0, [UR15+0x160], R3 ;  /* 0x00016003ff0075a7 */ /* 0x004ea4000800110f */
[----:B--2---:R-:W-:Y:S05]  /*47b0*/  @!P0 BRA `(.L_x_81) ;  /* 0x0000004c00588947 */ /* 0x004fea0003800000 */
.L_x_194:
[----:B------:R-:W3:Y:S01]  /*47c0*/  LDS.128 R28, [UR15+0x1a0] ;  /* 0x0001a00fff1c7984 */ /* 0x000ee20008000c00 */
[----:B------:R-:W-:Y:S01]  /*47d0*/  ISETP.GE.AND P0, PT, R26, 0x1, PT ;  /* 0x000000011a00780c */ /* 0x000fe20003f06270 */
[----:B------:R-:W-:Y:S01]  /*47e0*/  @!PT LDS RZ, [RZ] ;  /* 0x00000000fffff984 */ /* 0x000fe20000000800 */
[----:B------:R-:W-:Y:S01]  /*47f0*/  @!PT LDS RZ, [RZ] ;  /* 0x00000000fffff984 */ /* 0x000fe20000000800 */
[----:B------:R-:W-:Y:S01]  /*4800*/  @!PT LDS RZ, [RZ] ;  /* 0x00000000fffff984 */ /* 0x000fe20000000800 */
[----:B------:R-:W-:Y:S01]  /*4810*/  @!PT LDS RZ, [RZ] ;  /* 0x00000000fffff984 */ /* 0x000fe20000000800 */
[----:B------:R5:W-:Y:S06]  /*4820*/  MEMBAR.ALL.CTA ;  /* 0x0000000000007992 */ /* 0x000bec0000008000 */
[----:B-----5:R-:W5:Y:S02]  /*4830*/  FENCE.VIEW.ASYNC.S ;  /* 0x00000000000073c6 */ /* 0x020f640000000000 */
[----:B-----5:R-:W-:Y:S01]  /*4840*/  SYNCS.ARRIVE.TRANS64.RED.A1T0 RZ, [UR14], RZ ;  /* 0x000000ffffff79a7 */ /* 0x020fe2000810040e */
[----:B---3--:R-:W-:Y:S11]  /*4850*/  LOP3.LUT P3, RZ, R30, 0x1, RZ, 0xc0, !PT ;  /* 0x000000011eff7812 */ /* 0x008ff6000786c0ff */
[----:B------:R-:W-:Y:S02]  /*4860*/  @!UPT UIADD3 URZ, UPT, UPT, URZ, URZ, URZ ;  /* 0x000000fffffff290 */ /* 0x000fe4000fffe0ff */
[----:B------:R-:W-:Y:S02]  /*4870*/  @P3 MOV R13, R28 ;  /* 0x0000001c000d3202 */ /* 0x000fe40000000f00 */
[----:B------:R-:W-:Y:S01]  /*4880*/  @P3 LOP3.LUT R8, R29, 0xffff, RZ, 0xc0, !PT ;  /* 0x0000ffff1d083812 */ /* 0x000fe200078ec0ff */
[----:B------:R-:W-:Y:S06]  /*4890*/  @!P0 BRA `(.L_x_82) ;  /* 0x0000000000a48947 */ /* 0x000fec0003800000 */
[----:B-1----:R-:W-:Y:S01]  /*48a0*/  IMAD.HI.U32 R42, R18, R7, RZ ;  /* 0x00000007122a7227 */ /* 0x002fe200078e00ff */
[----:B------:R-:W-:Y:S02]  /*48b0*/  ISETP.NE.AND P0, PT, R6, 0x1, PT ;  /* 0x000000010600780c */ /* 0x000fe40003f05270 */
[----:B------:R-:W-:Y:S01]  /*48c0*/  ISETP.NE.AND P2, PT, R26, 0x1, PT ;  /* 0x000000011a00780c */ /* 0x000fe20003f45270 */
[-C--:B------:R-:W-:Y:S01]  /*48d0*/  IMAD.HI.U32 R40, R27, R20.reuse, RZ ;  /* 0x000000141b287227 */ /* 0x080fe200078e00ff */
[----:B------:R-:W-:Y:S02]  /*48e0*/  SHF.R.U32.HI R37, RZ, R17, R42 ;  /* 0x00000011ff257219 */ /* 0x000fe4000001162a */
[----:B------:R-:W-:Y:S01]  /*48f0*/  ISETP.NE.AND P4, PT, R2, 0x1, PT ;  /* 0x000000010200780c */ /* 0x000fe20003f85270 */
[----:B------:R-:W-:Y:S01]  /*4900*/  IMAD.HI.U32 R46, R8, R7, RZ ;  /* 0x00000007082e7227 */ /* 0x000fe200078e00ff */
[----:B------:R-:W-:Y:S02]  /*4910*/  SHF.R.U32.HI R40, RZ, R21, R40 ;  /* 0x00000015ff287219 */ /* 0x000fe40000011628 */
[----:B--2---:R-:W-:Y:S01]  /*4920*/  SEL R3, R18, R37, !P0 ;  /* 0x0000002512037207 */ /* 0x004fe20004000000 */
[----:B------:R-:W-:Y:S01]  /*4930*/  IMAD.HI.U32 R42, R13, R20, RZ ;  /* 0x000000140d2a7227 */ /* 0x000fe200078e00ff */
[----:B------:R-:W-:Y:S02]  /*4940*/  SEL R11, R27, R40, !P4 ;  /* 0x000000281b0b7207 */ /* 0x000fe40006000000 */
[----:B------:R-:W-:Y:S01]  /*4950*/  SHF.R.U32.HI R37, RZ, R17, R46 ;  /* 0x00000011ff257219 */ /* 0x000fe2000001162e */
[-C--:B------:R-:W-:Y:S01]  /*4960*/  IMAD.HI.U32 R44, R3, R4.reuse, RZ ;  /* 0x00000004032c7227 */ /* 0x080fe200078e00ff */
[----:B------:R-:W-:Y:S02]  /*4970*/  SHF.R.U32.HI R42, RZ, R21, R42 ;  /* 0x00000015ff2a7219 */ /* 0x000fe4000001162a */
[----:B------:R-:W-:Y:S01]  /*4980*/  SEL R9, R8, R37, !P0 ;  /* 0x0000002508097207 */ /* 0x000fe20004000000 */
[-C--:B------:R-:W-:Y:S01]  /*4990*/  IMAD.HI.U32 R40, R11, R4.reuse, RZ ;  /* 0x000000040b287227 */ /* 0x080fe200078e00ff */
[-C--:B------:R-:W-:Y:S03]  /*49a0*/  @P2 SHF.R.U32.HI R3, RZ, R5.reuse, R44 ;  /* 0x00000005ff032219 */ /* 0x080fe6000001162c */
[----:B------:R-:W-:Y:S01]  /*49b0*/  IMAD.HI.U32 R14, R9, R4, RZ ;  /* 0x00000004090e7227 */ /* 0x000fe200078e00ff */
[----:B------:R-:W-:Y:S03]  /*49c0*/  @P2 SHF.R.U32.HI R11, RZ, R5, R40 ;  /* 0x00000005ff0b2219 */ /* 0x000fe60000011628 */
[C---:B------:R-:W-:Y:S01]  /*49d0*/  IMAD R10, R26.reuse, R3, RZ ;  /* 0x000000031a0a7224 */ /* 0x040fe200078e02ff */
[----:B------:R-:W-:Y:S01]  /*49e0*/  SEL R3, R13, R42, !P4 ;  /* 0x0000002a0d037207 */ /* 0x000fe20006000000 */
[C---:B------:R-:W-:Y:S01]  /*49f0*/  IMAD R12, R26.reuse, R11, RZ ;  /* 0x0000000b1a0c7224 */ /* 0x040fe200078e02ff */
[-C--:B------:R-:W-:Y:S02]  /*4a00*/  SHF.R.U32.HI R14, RZ, R5.reuse, R14 ;  /* 0x00000005ff0e7219 */ /* 0x080fe4000001160e */
[C---:B------:R-:W-:Y:S02]  /*4a10*/  ISETP.GE.AND P0, PT, R9.reuse, R10, PT ;  /* 0x0000000a0900720c */ /* 0x040fe40003f06270 */
[----:B------:R-:W-:Y:S02]  /*4a20*/  SEL R15, R9, R14, !P2 ;  /* 0x0000000e090f7207 */ /* 0x000fe40005000000 */
[C---:B------:R-:W-:Y:S03]  /*4a30*/  ISETP.GE.OR P0, PT, R3.reuse, R12, P0 ;  /* 0x0000000c0300720c */ /* 0x040fe60000706670 */
[----:B------:R-:W-:Y:S04]  /*4a40*/  IMAD.MOV R14, RZ, RZ, -R15 ;  /* 0x000000ffff0e7224 */ /* 0x000fe800078e0a0f */
[----:B------:R-:W-:Y:S06]  /*4a50*/  IMAD R14, R26, R14, R9 ;  /* 0x0000000e1a0e7224 */ /* 0x000fec00078e0209 */
[C---:B------:R-:W-:Y:S05]  /*4a60*/  @!P0 IMAD.HI.U32 R10, R3.reuse, R4, RZ ;  /* 0x00000004030a8227 */ /* 0x040fea00078e00ff */
[----:B------:R-:W-:Y:S04]  /*4a70*/  @!P0 SHF.R.U32.HI R10, RZ, R5, R10 ;  /* 0x00000005ff0a8219 */ /* 0x000fe8000001160a */
[----:B------:R-:W-:Y:S01]  /*4a80*/  @!P0 SEL R0, R3, R10, !P2 ;  /* 0x0000000a03008207 */ /* 0x000fe20005000000 */
[----:B------:R-:W-:Y:S03]  /*4a90*/  IMAD.MOV R10, RZ, RZ, -R3 ;  /* 0x000000ffff0a7224 */ /* 0x000fe600078e0a03 */
[----:B------:R-:W-:Y:S01]  /*4aa0*/  @!P0 IADD3 R15, PT, PT, R15, -R0, RZ ;  /* 0x800000000f0f8210 */ /* 0x000fe20007ffe0ff */
[----:B------:R-:W-:Y:S01]  /*4ab0*/  @!P0 IMAD R0, R11, R14, R0 ;  /* 0x0000000e0b008224 */ /* 0x000fe200078e0200 */
[----:B------:R-:W-:Y:S01]  /*4ac0*/  IADD3 R11, PT, PT, -R9, RZ, RZ ;  /* 0x000000ff090b7210 */ /* 0x000fe20007ffe1ff */
[----:B------:R-:W-:Y:S02]  /*4ad0*/  IMAD R13, R2, R10, R13 ;  /* 0x0000000a020d7224 */ /* 0x000fe400078e020d */
[----:B------:R-:W-:Y:S02]  /*4ae0*/  @!P0 IMAD R9, R15, R26, R3 ;  /* 0x0000001a0f098224 */ /* 0x000fe400078e0203 */
[----:B------:R-:W-:Y:S02]  /*4af0*/  @!P0 IMAD.MOV.U32 R3, RZ, RZ, R0 ;  /* 0x000000ffff038224 */ /* 0x000fe400078e0000 */
[----:B------:R-:W-:Y:S02]  /*4b00*/  IMAD R8, R6, R11, R8 ;  /* 0x0000000b06087224 */ /* 0x000fe400078e0208 */
[----:B------:R-:W-:Y:S02]  /*4b10*/  IMAD R13, R3, R2, R13 ;  /* 0x00000002030d7224 */ /* 0x000fe400078e020d */
[----:B------:R-:W-:Y:S02]  /*4b20*/  IMAD R8, R9, R6, R8 ;  /* 0x0000000609087224 */ /* 0x000fe400078e0208 */
.L_x_82:
[----:B------:R-:W-:Y:S05]  /*4b30*/  BRA.U UP2, `(.L_x_83) ;  /* 0x0000000102107547 */ /* 0x000fea000b800000 */
[----:B--2---:R-:W-:Y:S04]  /*4b40*/  MOV R0, UR22 ;  /* 0x0000001600007c02 */ /* 0x004fe80008000f00 */
[----:B------:R-:W-:Y:S04]  /*4b50*/  SHF.L.U32 R3, R0, 0x1f, RZ ;  /* 0x0000001f00037819 */ /* 0x000fe800000006ff */
[----:B------:R-:W2:Y:S02]  /*4b60*/  SYNCS.PHASECHK.TRANS64.TRYWAIT P0, [UR15+0x158], R3 ;  /* 0x00015803ff0075a7 */ /* 0x000ea4000800110f */
[----:B--2---:R-:W-:Y:S05]  /*4b70*/  @!P0 BRA `(.L_x_84) ;  /* 0x0000004800808947 */ /* 0x004fea0003800000 */
.L_x_83:
[----:B------:R-:W-:Y:S02]  /*4b80*/  R2UR UR34, R16 ;  /* 0x00000000102272ca */ /* 0x000fe400000e0000 */
[----:B------:R-:W-:Y:S02]  /*4b90*/  ISETP.NE.U32.AND P0, PT, RZ, UR4, PT ;  /* 0x00000004ff007c0c */ /* 0x000fe4000bf05070 */
[----:B------:R-:W-:Y:S02]  /*4ba0*/  SHF.L.U32 R12, R36, 0x1f, RZ ;  /* 0x0000001f240c7819 */ /* 0x000fe400000006ff */
[----:B------:R-:W-:Y:S07]  /*4bb0*/  ISETP.NE.AND.EX P0, PT, RZ, UR5, PT, P0 ;  /* 0x00000005ff007c0c */ /* 0x000fee000bf05300 */
[----:B------:R-:W-:Y:S01]  /*4bc0*/  USHF.L.U32 UR34, UR34, 0x7, URZ ;  /* 0x0000000722227899 */ /* 0x000fe200080006ff */
[----:B------:R-:W-:Y:S11]  /*4bd0*/  BRA.U !UP5, `(.L_x_85) ;  /* 0x000000010d347547 */ /* 0x000ff6000b800000 */
[----:B------:R-:W-:Y:S01]  /*4be0*/  UPLOP3.LUT UP0, UPT, UPT, UPT, UP1, 0x80, 0x8 ;  /* 0x000000000008789c */ /* 0x000fe20003f0f010 */
[----:B--2---:R-:W-:Y:S02]  /*4bf0*/  HFMA2 R0, -RZ, RZ, 0, 5.9604644775390625e-08 ;  /* 0x00000001ff007431 */ /* 0x004fe400000001ff */
[----:B------:R-:W-:Y:S03]  /*4c00*/  IMAD.MOV.U32 R63, RZ, RZ, 0x1 ;  /* 0x00000001ff3f7424 */ /* 0x000fe600078e00ff */
[----:B------:R-:W-:Y:S05]  /*4c10*/  PLOP3.LUT P2, PT, PT, PT, UP0, 0x80, 0x8 ;  /* 0x000000000008781c */ /* 0x000fea0003f4f008 */
[----:B------:R-:W2:Y:S01]  /*4c20*/  @UP0 LDCU.64 UR10, c[0x0][0x888] ;  /* 0x00011100ff0a07ac */ /* 0x000ea20008000a00 */
[----:B------:R-:W-:Y:S07]  /*4c30*/  @UP0 UIMAD UR8, UR57, UR4, URZ ;  /* 0x00000004390802a4 */ /* 0x000fee000f8e02ff */
[----:B------:R-:W-:Y:S01]  /*4c40*/  @!P2 PRMT R63, R0, 0x7610, R63 ;  /* 0x00007610003fa816 */ /* 0x000fe2000000003f */
[----:B--2---:R-:W-:Y:S03]  /*4c50*/  @UP0 UIMAD.WIDE UR10, UR8, 0x4, UR10 ;  /* 0x00000004080a08a5 */ /* 0x004fe6000f8e020a */
[----:B------:R-:W2:Y:S03]  /*4c60*/  @!UP0 LDCU UR8, c[0x0][0x880] ;  /* 0x00011000ff0887ac */ /* 0x000ea60008000800 */
[----:B------:R-:W-:Y:S01]  /*4c70*/  IMAD.U32 R10, RZ, RZ, UR10 ;  /* 0x0000000aff0a7e24 */ /* 0x000fe2000f8e00ff */
[----:B------:R-:W-:Y:S05]  /*4c80*/  MOV R11, UR11 ;  /* 0x0000000b000b7c02 */ /* 0x000fea0008000f00 */
[----:B------:R3:W5:Y:S02]  /*4c90*/  @P2 LDG.E R35, desc[UR48][R10.64] ;  /* 0x000000300a232981 */ /* 0x000764000c1e1900 */
[----:B--23--:R-:W-:Y:S07]  /*4ca0*/  @!P2 IMAD.U32 R35, RZ, RZ, UR8 ;  /* 0x00000008ff23ae24 */ /* 0x00cfee000f8e00ff */
.L_x_85:
[----:B-----5:R-:W-:Y:S01]  /*4cb0*/  @!P0 FSETP.EQ.AND P4, PT, R35, RZ, PT ;  /* 0x000000ff2300820b */ /* 0x020fe20003f82000 */
[----:B------:R-:W-:Y:S01]  /*4cc0*/  @!UPT UIADD3 URZ, UPT, UPT, URZ, URZ, URZ ;  /* 0x000000fffffff290 */ /* 0x000fe2000fffe0ff */
[----:B------:R-:W-:Y:S11]  /*4cd0*/  @!P0 BRA `(.L_x_86) ;  /* 0x0000000000148947 */ /* 0x000ff60003800000 */
[----:B------:R-:W-:Y:S02]  /*4ce0*/  LOP3.LUT P0, RZ, R63, 0xff, RZ, 0xc0, !PT ;  /* 0x000000ff3fff7812 */ /* 0x000fe4000780c0ff */
[----:B------:R-:W-:Y:S04]  /*4cf0*/  PLOP3.LUT P4, PT, PT, PT, UP0, 0x80, 0x8 ;  /* 0x000000000008781c */ /* 0x000fe80003f8f008 */
[----:B------:R-:W-:Y:S07]  /*4d00*/  PLOP3.LUT P4, PT, P4, PT, PT, 0x8, 0x80 ;  /* 0x000000000080781c */ /* 0x000fee000278e170 */
[----:B------:R-:W-:Y:S11]  /*4d10*/  @P0 FSETP.EQ.AND P4, PT, R35, RZ, PT ;  /* 0x000000ff2300020b */ /* 0x000ff60003f82000 */
[----:B------:R-:W-:Y:S02]  /*4d20*/  @!UPT UIADD3 URZ, UPT, UPT, URZ, URZ, URZ ;  /* 0x000000fffffff290 */ /* 0x000fe4000fffe0ff */
.L_x_86:
[----:B------:R-:W-:Y:S01]  /*4d30*/  ISETP.NE.AND P0, PT, R24, 0x1, PT ;  /* 0x000000011800780c */ /* 0x000fe20003f05270 */
[----:B------:R-:W3:Y:S01]  /*4d40*/  SYNCS.PHASECHK.TRANS64.TRYWAIT P2, [UR15+0x130], R12 ;  /* 0x0001300cff0075a7 */ /* 0x000ee2000804110f */
[----:B------:R-:W-:Y:S04]  /*4d50*/  IMAD.SHL.U32 R10, R19, 0x40, RZ ;  /* 0x00000040130a7824 */ /* 0x000fe800078e00ff */
[C---:B------:R-:W-:Y:S01]  /*4d60*/  IMAD.HI.U32 R9, R10.reuse, R25, RZ ;  /* 0x000000190a097227 */ /* 0x040fe200078e00ff */
[C---:B------:R-:W-:Y:S04]  /*4d70*/  R2UR UR35, R10.reuse ;  /* 0x000000000a2372ca */ /* 0x040fe800000e0000 */
[----:B------:R-:W-:Y:S04]  /*4d80*/  SHF.R.U32.HI R9, RZ, R32, R9 ;  /* 0x00000020ff097219 */ /* 0x000fe80000011609 */
[----:B------:R-:W-:Y:S02]  /*4d90*/  SEL R9, R10, R9, !P0 ;  /* 0x000000090a097207 */ /* 0x000fe40004000000 */
[----:B------:R-:W-:Y:S02]  /*4da0*/  ELECT P0, URZ, PT ;  /* 0x0000000000ff782f */ /* 0x000fe40003800000 */
[C---:B------:R-:W-:Y:S01]  /*4db0*/  R2UR UR8, R9.reuse ;  /* 0x00000000090872ca */ /* 0x040fe200000e0000 */
[C---:B-12---:R-:W-:Y:S01]  /*4dc0*/  IMAD.HI.U32 R0, R9.reuse, R22, RZ ;  /* 0x0000001609007227 */ /* 0x046fe200078e00ff */
[----:B------:R-:W-:Y:S02]  /*4dd0*/  PLOP3.LUT P4, PT, P4, P0, PT, 0xf2, 0x2f ;  /* 0x00000000002f781c */ /* 0x000fe40002781e72 */
[----:B------:R-:W-:Y:S01]  /*4de0*/  R2UR UR36, R9 ;  /* 0x00000000092472ca */ /* 0x000fe200000e0000 */
[----:B------:R-:W-:Y:S01]  /*4df0*/  IMAD.MOV R3, RZ, RZ, -R9 ;  /* 0x000000ffff037224 */ /* 0x000fe200078e0a09 */
[----:B------:R-:W-:Y:S04]  /*4e00*/  SHF.R.U32.HI R0, RZ, R23, R0 ;  /* 0x00000017ff007219 */ /* 0x000fe80000011600 */
[----:B------:R-:W-:Y:S02]  /*4e10*/  R2UR UR37, R0 ;  /* 0x00000000002572ca */ /* 0x000fe400000e0000 */
[----:B------:R-:W-:Y:S03]  /*4e20*/  R2UR UR9, R3 ;  /* 0x00000000030972ca */ /* 0x000fe600000e0000 */
[----:B----4-:R-:W-:Y:S08]  /*4e30*/  @!P4 IADD3 R9, P0, PT, R38, 0x580, RZ ;  /* 0x000005802609c810 */ /* 0x010ff00007f1e0ff */
[----:B------:R-:W-:Y:S02]  /*4e40*/  USEL UR37, UR8, UR37, !UP4 ;  /* 0x0000002508257287 */ /* 0x000fe4000e000000 */
[----:B------:R-:W-:Y:S04]  /*4e50*/  UIMAD UR35, UR7, UR9, UR35 ;  /* 0x00000009072372a4 */ /* 0x000fe8000f8e0223 */
[----:B------:R-:W-:Y:S05]  /*4e60*/  IMAD R0, RZ, RZ, -UR37 ;  /* 0x80000025ff007e24 */ /* 0x000fea000f8e02ff */
[----:B------:R-:W-:Y:S01]  /*4e70*/  R2UR UR8, R0 ;  /* 0x00000000000872ca */ /* 0x000fe200000e0000 */
[----:B------:R-:W-:Y:S11]  /*4e80*/  @!P4 IMAD.X R0, RZ, RZ, R39, P0 ;  /* 0x000000ffff00c224 */ /* 0x000ff600000e0627 */
[----:B------:R-:W-:Y:S01]  /*4e90*/  @!UPT UIADD3 URZ, UPT, UPT, URZ, URZ, URZ ;  /* 0x000000fffffff290 */ /* 0x000fe2000fffe0ff */
[----:B------:R-:W-:Y:S01]  /*4ea0*/  UIMAD UR36, UR6, UR8, UR36 ;  /* 0x00000008062472a4 */ /* 0x000fe2000f8e0224 */
[----:B---3--:R-:W-:Y:S11]  /*4eb0*/  @!P2 BRA `(.L_x_87) ;  /* 0x0000004400c8a947 */ /* 0x008ff60003800000 */
.L_x_197:
[----:B------:R-:W-:Y:S01]  /*4ec0*/  @!P4 R2UR UR8, R9 ;  /* 0x000000000908c2ca */ /* 0x000fe200000e0000 */
[----:B------:R-:W-:Y:S01]  /*4ed0*/  VOTEU.ALL UP3, P4 ;  /* 0x0000000000ff7886 */ /* 0x000fe20002060000 */
[----:B------:R-:W-:Y:S01]  /*4ee0*/  @!P4 R2UR UR9, R0 ;  /* 0x000000000009c2ca */ /* 0x000fe200000e0000 */
[----:B------:R-:W-:Y:S01]  /*4ef0*/  VOTEU.ALL UP2, P4 ;  /* 0x0000000000ff7886 */ /* 0x000fe20002040000 */
[----:B------:R-:W-:Y:S01]  /*4f00*/  @!P4 IMAD.MOV.U32 R0, RZ, RZ, 0x1000 ;  /* 0x00001000ff00c424 */ /* 0x000fe200078e00ff */
[----:B------:R-:W-:Y:S01]  /*4f10*/  @!P4 IADD3 R9, P0, PT, R38, 0x580, RZ ;  /* 0x000005802609c810 */ /* 0x000fe20007f1e0ff */
[----:B------:R-:W-:Y:S07]  /*4f20*/  @!UP3 UIADD3 UR32, UPT, UPT, UR15, 0x200, URZ ;  /* 0x000002000f20b890 */ /* 0x000fee000fffe0ff */
[----:B------:R-:W-:Y:S02]  /*4f30*/  IMAD.U32 R10, RZ, RZ, UR8 ;  /* 0x00000008ff0a7e24 */ /* 0x000fe4000f8e00ff */
[----:B------:R-:W-:Y:S01]  /*4f40*/  IMAD.U32 R11, RZ, RZ, UR9 ;  /* 0x00000009ff0b7e24 */ /* 0x000fe2000f8e00ff */
[----:B------:R-:W-:Y:S02]  /*4f50*/  @!UP3 UPRMT UR9, URZ, 0x40, URZ ;  /* 0x00000040ff09b896 */ /* 0x000fe400080000ff */
[----:B------:R-:W-:Y:S02]  /*4f60*/  @!P4 R2UR UR10, R10 ;  /* 0x000000000a0ac2ca */ /* 0x000fe400000e0000 */
[----:B------:R-:W-:Y:S01]  /*4f70*/  @!P4 R2UR UR11, R11 ;  /* 0x000000000b0bc2ca */ /* 0x000fe200000e0000 */
[----:B------:R-:W-:Y:S11]  /*4f80*/  @!UP3 UPRMT UR8, UR9, 0x5410, URZ ;  /* 0x000054100908b896 */ /* 0x000ff600080000ff */
[----:B------:R-:W-:Y:S01]  /*4f90*/  @!UPT UIADD3 URZ, UPT, UPT, URZ, URZ, URZ ;  /* 0x000000fffffff290 */ /* 0x000fe2000fffe0ff */
[----:B------:R2:W-:Y:S01]  /*4fa0*/  @!UP2 UTMALDG.4D.IM2COL [UR32], [UR10], UR8 ;  /* 0x000000200a00a3b4 */ /* 0x0005e20008058008 */
[----:B------:R3:W-:Y:S01]  /*4fb0*/  @!P4 SYNCS.ARRIVE.TRANS64.RED.A0TR RZ, [UR15+0x110], R0 ;  /* 0x00011000ffffc9a7 */ /* 0x0007e2000830040f */
[----:B------:R-:W-:Y:S01]  /*4fc0*/  SYNCS.ARRIVE.TRANS64.RED.A1T0 RZ, [UR31], RZ ;  /* 0x000000ffffff79a7 */ /* 0x000fe2000810041f */
[----:B---3--:R-:W-:Y:S01]  /*4fd0*/  @!P4 IMAD.X R0, RZ, RZ, R39, P0 ;  /* 0x000000ffff00c224 */ /* 0x008fe200000e0627 */
[----:B------:R-:W3:Y:S02]  /*4fe0*/  SYNCS.PHASECHK.TRANS64.TRYWAIT P2, [UR15+0x138], R12 ;  /* 0x0001380cff0075a7 */ /* 0x000ee4000804110f */
[----:B--23--:R-:W-:Y:S05]  /*4ff0*/  @!P2 BRA `(.L_x_88) ;  /* 0x000000440090a947 */ /* 0x00cfea0003800000 */
.L_x_199:
[----:B------:R-:W-:Y:S01]  /*5000*/  @!P4 R2UR UR8, R0 ;  /* 0x000000000008c2ca */ /* 0x000fe200000e0000 */
[----:B------:R-:W-:Y:S01]  /*5010*/  VOTEU.ALL UP3, P4 ;  /* 0x0000000000ff7886 */ /* 0x000fe20002060000 */
[----:B------:R-:W-:Y:S01]  /*5020*/  @!P4 R2UR UR9, R9 ;  /* 0x000000000909c2ca */ /* 0x000fe200000e0000 */
[----:B------:R-:W-:Y:S01]  /*5030*/  VOTEU.ALL UP2, P4 ;  /* 0x0000000000ff7886 */ /* 0x000fe20002040000 */
[----:B------:R-:W-:Y:S01]  /*5040*/  @!P4 IMAD.MOV.U32 R0, RZ, RZ, 0x1000 ;  /* 0x00001000ff00c424 */ /* 0x000fe200078e00ff */
[----:B------:R-:W-:Y:S01]  /*5050*/  UMOV UR27, UR35 ;  /* 0x00000023001b7c82 */ /* 0x000fe20008000000 */
[----:B------:R-:W-:Y:S01]  /*5060*/  @!UP3 UIADD3 UR26, UPT, UPT, UR34, 0x20, URZ ;  /* 0x00000020221ab890 */ /* 0x000fe2000fffe0ff */
[----:B------:R-:W-:Y:S01]  /*5070*/  @!P4 IADD3 R19, P0, PT, R38, 0x580, RZ ;  /* 0x000005802613c810 */ /* 0x000fe20007f1e0ff */
[----:B------:R-:W-:Y:S01]  /*5080*/  @!UP3 UIADD3 UR24, UPT, UPT, UR15, 0x1200, URZ ;  /* 0x000012000f18b890 */ /* 0x000fe2000fffe0ff */
[----:B------:R-:W-:Y:S01]  /*5090*/  UMOV UR28, UR36 ;  /* 0x00000024001c7c82 */ /* 0x000fe20008000000 */
[----:B------:R-:W-:Y:S02]  /*50a0*/  UMOV UR29, UR37 ;  /* 0x00000025001d7c82 */ /* 0x000fe40008000000 */
[----:B------:R-:W-:Y:S02]  /*50b0*/  @!P4 IMAD.X R16, RZ, RZ, R39, P0 ;  /* 0x000000ffff10c224 */ /* 0x000fe400000e0627 */
        /* <DEDUP_REMOVED lines=10> */
[----:B------:R-:W3:Y:S02]  /*5160*/  SYNCS.PHASECHK.TRANS64.TRYWAIT P2, [UR15+0x140], R12 ;  /* 0x0001400cff0075a7 */ /* 0x000ee4000804110f */
[----:B--23--:R-:W-:Y:S05]  /*5170*/  @!P2 BRA `(.L_x_89) ;  /* 0x000000440048a947 */ /* 0x00cfea0003800000 */
.L_x_201:
[----:B------:R-:W2:Y:S01]  /*5180*/  LDC.64 R14, c[0x0][0xb10] ;  /* 0x0002c400ff0e7b82 */ /* 0x000ea20000000a00 */
[----:B------:R-:W-:Y:S01]  /*5190*/  @!P4 R2UR UR8, R16 ;  /* 0x000000001008c2ca */ /* 0x000fe200000e0000 */
[----:B------:R-:W-:Y:S01]  /*51a0*/  VOTEU.ALL UP3, P4 ;  /* 0x0000000000ff7886 */ /* 0x000fe20002060000 */
[----:B------:R-:W-:Y:S01]  /*51b0*/  @!P4 R2UR UR9, R19 ;  /* 0x000000001309c2ca */ /* 0x000fe200000e0000 */
[----:B------:R-:W-:Y:S01]  /*51c0*/  VOTEU.ALL UP2, P4 ;  /* 0x0000000000ff7886 */ /* 0x000fe20002040000 */
[----:B------:R-:W-:Y:S03]  /*51d0*/  @!P4 IMAD.MOV.U32 R16, RZ, RZ, 0x1000 ;  /* 0x00001000ff10c424 */ /* 0x000fe600078e00ff */
[----:B------:R-:W3:Y:S01]  /*51e0*/  LDC.64 R10, c[0x0][0xb18] ;  /* 0x0002c600ff0a7b82 */ /* 0x000ee20000000a00 */
[----:B------:R-:W-:Y:S01]  /*51f0*/  @!UP3 UIADD3 UR18, UPT, UPT, UR34, 0x40, URZ ;  /* 0x000000402212b890 */ /* 0x000fe2000fffe0ff */
[----:B------:R-:W-:Y:S01]  /*5200*/  @P3 SHF.R.U32.HI R28, RZ, 0x10, R29 ;  /* 0x00000010ff1c3819 */ /* 0x000fe2000001161d */
[----:B------:R-:W-:Y:S01]  /*5210*/  @!UP3 UIADD3 UR16, UPT, UPT, UR15, 0x2200, URZ ;  /* 0x000022000f10b890 */ /* 0x000fe2000fffe0ff */
[----:B------:R-:W-:Y:S04]  /*5220*/  UMOV UR19, UR35 ;  /* 0x0000002300137c82 */ /* 0x000fe80008000000 */
[----:B------:R-:W4:Y:S01]  /*5230*/  @!P1 LDC R0, c[0x0][0xb20] ;  /* 0x0002c800ff009b82 */ /* 0x000f220000000800 */
[----:B------:R-:W-:Y:S01]  /*5240*/  UMOV UR20, UR36 ;  /* 0x0000002400147c82 */ /* 0x000fe20008000000 */
[----:B------:R-:W-:Y:S01]  /*5250*/  IMAD.U32 R41, RZ, RZ, UR8 ;  /* 0x00000008ff297e24 */ /* 0x000fe2000f8e00ff */
[----:B------:R-:W-:Y:S05]  /*5260*/  UMOV UR21, UR37 ;  /* 0x0000002500157c82 */ /* 0x000fea0008000000 */
[----:B-1----:R-:W1:Y:S01]  /*5270*/  @!P1 LDC R3, c[0x0][0xb0c] ;  /* 0x0002c300ff039b82 */ /* 0x002e620000000800 */
[----:B------:R-:W-:Y:S01]  /*5280*/  IMAD.U32 R40, RZ, RZ, UR9 ;  /* 0x00000009ff287e24 */ /* 0x000fe2000f8e00ff */
[----:B------:R-:W-:Y:S01]  /*5290*/  @!UP3 UPRMT UR9, URZ, 0x40, URZ ;  /* 0x00000040ff09b896 */ /* 0x000fe200080000ff */
[----:B------:R-:W-:Y:S02]  /*52a0*/  @!P4 R2UR UR11, R41 ;  /* 0x00000000290bc2ca */ /* 0x000fe400000e0000 */
[----:B------:R-:W-:Y:S01]  /*52b0*/  @P3 R2UR UR57, R28 ;  /* 0x000000001c3932ca */ /* 0x000fe200000e0000 */
[----:B------:R-:W-:Y:S01]  /*52c0*/  @!UP3 UPRMT UR8, UR9, 0x5410, URZ ;  /* 0x000054100908b896 */ /* 0x000fe200080000ff */
[----:B------:R-:W-:Y:S11]  /*52d0*/  @!P4 R2UR UR10, R40 ;  /* 0x00000000280ac2ca */ /* 0x000ff600000e0000 */
[----:B------:R-:W-:Y:S02]  /*52e0*/  @!UPT UIADD3 URZ, UPT, UPT, URZ, URZ, URZ ;  /* 0x000000fffffff290 */ /* 0x000fe4000fffe0ff */
[----:B------:R1:W-:Y:S01]  /*52f0*/  @!UP2 UTMALDG.4D.IM2COL [UR16], [UR10], UR8 ;  /* 0x000000100a00a3b4 */ /* 0x0003e20008058008 */
[----:B------:R1:W-:Y:S02]  /*5300*/  @!P4 SYNCS.ARRIVE.TRANS64.RED.A0TR RZ, [UR15+0x120], R16 ;  /* 0x00012010ffffc9a7 */ /* 0x0003e4000830040f */
[----:B-1----:R-:W-:Y:S01]  /*5310*/  @!P1 ISETP.NE.AND P2, PT, R3, 0x1, PT ;  /* 0x000000010300980c */ /* 0x002fe20003f45270 */
[C---:B--2---:R-:W-:Y:S01]  /*5320*/  @!P1 IMAD.HI.U32 R14, R13.reuse, R14, RZ ;  /* 0x0000000e0d0e9227 */ /* 0x044fe200078e00ff */
[----:B---3--:R-:W-:Y:S03]  /*5330*/  @!P1 ISETP.NE.AND P0, PT, R10, 0x1, PT ;  /* 0x000000010a00980c */ /* 0x008fe60003f05270 */
[C---:B------:R-:W-:Y:S01]  /*5340*/  @!P1 IMAD.HI.U32 R11, R8.reuse, R11, RZ ;  /* 0x0000000b080b9227 */ /* 0x040fe200078e00ff */
[----:B------:R-:W-:Y:S04]  /*5350*/  @!P1 SHF.R.U32.HI R14, RZ, R15, R14 ;  /* 0x0000000fff0e9219 */ /* 0x000fe8000001160e */
[----:B----4-:R-:W-:Y:S02]  /*5360*/  @!P1 SHF.R.U32.HI R9, RZ, R0, R11 ;  /* 0x00000000ff099219 */ /* 0x010fe4000001160b */
[----:B------:R-:W-:Y:S01]  /*5370*/  @!P1 SEL R14, R13, R14, !P2 ;  /* 0x0000000e0d0e9207 */ /* 0x000fe20005000000 */
[----:B------:R-:W-:Y:S01]  /*5380*/  SYNCS.ARRIVE.TRANS64.RED.A1T0 RZ, [UR45], RZ ;  /* 0x000000ffffff79a7 */ /* 0x000fe2000810042d */
[----:B------:R-:W-:Y:S05]  /*5390*/  @!P1 SEL R9, R8, R9, !P0 ;  /* 0x0000000908099207 */ /* 0x000fea0004000000 */
[----:B------:R-:W-:Y:S01]  /*53a0*/  @!P1 IMAD.IADD R0, R9, 0x1, -R14 ;  /* 0x0000000109009824 */ /* 0x000fe200078e0a0e */
[----:B------:R-:W1:Y:S01]  /*53b0*/  SYNCS.PHASECHK.TRANS64.TRYWAIT P5, [UR15+0x148], R12 ;  /* 0x0001480cff0075a7 */ /* 0x000e6200080a110f */
[----:B------:R-:W-:Y:S02]  /*53c0*/  @!P1 IMAD.IADD R9, R14, 0x1, -R9 ;  /* 0x000000010e099824 */ /* 0x000fe400078e0a09 */
[----:B------:R-:W-:Y:S02]  /*53d0*/  @!P1 IMAD R13, R0, R3, R13 ;  /* 0x00000003000d9224 */ /* 0x000fe400078e020d */
[----:B------:R-:W-:Y:S01]  /*53e0*/  @!P1 IMAD R8, R9, R10, R8 ;  /* 0x0000000a09089224 */ /* 0x000fe200078e0208 */
[----:B-1----:R-:W-:Y:S06]  /*53f0*/  @!P5 BRA `(.L_x_90) ;  /* 0x0000004000c0d947 */ /* 0x002fec0003800000 */
.L_x_203:
[----:B-1----:R-:W-:Y:S01]  /*5400*/  @!P4 IADD3 R3, P0, PT, R38, 0x580, RZ ;  /* 0x000005802603c810 */ /* 0x002fe20007f1e0ff */
[----:B------:R-:W-:Y:S01]  /*5410*/  VOTEU.ALL UP3, P4 ;  /* 0x0000000000ff7886 */ /* 0x000fe20002060000 */
[----:B------:R-:W-:Y:S01]  /*5420*/  VOTEU.ALL UP2, P4 ;  /* 0x0000000000ff7886 */ /* 0x000fe20002040000 */
[----:B------:R-:W-:Y:S01]  /*5430*/  UMOV UR11, UR35 ;  /* 0x00000023000b7c82 */ /* 0x000fe20008000000 */
[----:B------:R-:W-:Y:S01]  /*5440*/  @!P4 R2UR UR9, R3 ;  /* 0x000000000309c2ca */ /* 0x000fe200000e0000 */
[----:B------:R-:W-:Y:S01]  /*5450*/  @!P4 IMAD.X R0, RZ, RZ, R39, P0 ;  /* 0x000000ffff00c224 */ /* 0x000fe200000e0627 */
[----:B------:R-:W-:Y:S01]  /*5460*/  @!UP3 UPRMT UR16, URZ, 0x40, URZ ;  /* 0x00000040ff10b896 */ /* 0x000fe200080000ff */
[----:B------:R-:W-:Y:S01]  /*5470*/  LOP3.LUT R36, R36, 0x1, RZ, 0x3c, !PT ;  /* 0x0000000124247812 */ /* 0x000fe200078e3cff */
[----:B------:R-:W-:Y:S01]  /*5480*/  @!UP3 UIADD3 UR10, UPT, UPT, UR34, 0x60, URZ ;  /* 0x00000060220ab890 */ /* 0x000fe2000fffe0ff */
[----:B------:R-:W-:Y:S01]  /*5490*/  LOP3.LUT R34, R34, 0x1, RZ, 0x3c, !PT ;  /* 0x0000000122227812 */ /* 0x000fe200078e3cff */
[----:B------:R-:W-:Y:S01]  /*54a0*/  @!UP3 UPRMT UR20, UR16, 0x5410, URZ ;  /* 0x000054101014b896 */ /* 0x000fe200080000ff */
[----:B------:R-:W-:Y:S01]  /*54b0*/  @!P4 R2UR UR8, R0 ;  /* 0x000000000008c2ca */ /* 0x000fe200000e0000 */
[----:B------:R-:W-:Y:S01]  /*54c0*/  UMOV UR12, UR36 ;  /* 0x00000024000c7c82 */ /* 0x000fe20008000000 */
[----:B------:R-:W-:Y:S01]  /*54d0*/  UMOV UR13, UR37 ;  /* 0x00000025000d7c82 */ /* 0x000fe20008000000 */
[----:B------:R-:W-:Y:S02]  /*54e0*/  IMAD.IADD R16, R8, 0x1, R62 ;  /* 0x0000000108107824 */ /* 0x000fe400078e023e */
[----:B------:R-:W-:Y:S02]  /*54f0*/  IMAD.IADD R19, R13, 0x1, R64 ;  /* 0x000000010d137824 */ /* 0x000fe400078e0240 */
[----:B------:R-:W-:Y:S01]  /*5500*/  IMAD.U32 R10, RZ, RZ, UR9 ;  /* 0x00000009ff0a7e24 */ /* 0x000fe2000f8e00ff */
[----:B------:R-:W-:Y:S04]  /*5510*/  @!UP3 UIADD3 UR9, UPT, UPT, UR15, 0x128, URZ ;  /* 0x000001280f09b890 */ /* 0x000fe8000fffe0ff */
[----:B------:R-:W-:Y:S01]  /*5520*/  @!P4 R2UR UR18, R10 ;  /* 0x000000000a12c2ca */ /* 0x000fe200000e0000 */
[----:B------:R-:W-:Y:S01]  /*5530*/  IMAD.U32 R11, RZ, RZ, UR8 ;  /* 0x00000008ff0b7e24 */ /* 0x000fe2000f8e00ff */
[----:B------:R-:W-:Y:S04]  /*5540*/  @!UP3 UIADD3 UR8, UPT, UPT, UR15, 0x3200, URZ ;  /* 0x000032000f08b890 */ /* 0x000fe8000fffe0ff */
[----:B------:R-:W-:Y:S11]  /*5550*/  @!P4 R2UR UR19, R11 ;  /* 0x000000000b13c2ca */ /* 0x000ff600000e0000 */
[----:B------:R-:W-:Y:S02]  /*5560*/  @!UPT UIADD3 URZ, UPT, UPT, URZ, URZ, URZ ;  /* 0x000000fffffff290 */ /* 0x000fe4000fffe0ff */
[----:B------:R2:W-:Y:S01]  /*5570*/  @!UP2 UTMALDG.4D.IM2COL [UR8], [UR18], UR20 ;  /* 0x000000081200a3b4 */ /* 0x0005e20008058014 */
[----:B------:R2:W-:Y:S01]  /*5580*/  @!P4 SYNCS.ARRIVE.TRANS64.RED.A0TR RZ, [UR15+0x128], R33 ;  /* 0x00012821ffffc9a7 */ /* 0x0005e2000830040f */
[----:B------:R-:W-:Y:S01]  /*5590*/  UPLOP3.LUT UP2, UPT, UPT, UPT, UPT, 0x80, 0x8 ;  /* 0x000000000008789c */ /* 0x000fe20003f4f070 */
[----:B------:R-:W-:Y:S01]  /*55a0*/  SYNCS.ARRIVE.TRANS64.RED.A1T0 RZ, [UR23], RZ ;  /* 0x000000ffffff79a7 */ /* 0x000fe20008100417 */
[----:B------:R-:W-:Y:S09]  /*55b0*/  @P3 BRA `(.L_x_91) ;  /* 0xfffffff000743947 */ /* 0x000ff2000383ffff */
[----:B------:R-:W-:-:S04]  /*55c0*/  SHF.L.U32 R3, R36, 0x1f, RZ ;  /* 0x0000001f24037819 */ /* 0x000fc800000006ff */
[----:B------:R-:W1:Y:S02]  /*55d0*/  SYNCS.PHASECHK.TRANS64.TRYWAIT P0, [UR15+0x130], R3 ;  /* 0x00013003ff0075a7 */ /* 0x000e64000800110f */
[----:B-1----:R-:W-:Y:S05]  /*55e0*/  @!P0 BRA `(.L_x_92) ;  /* 0x00000040005c8947 */ /* 0x002fea0003800000 */
.L_x_205:
[----:B------:R-:W3:Y:S02]  /*55f0*/  SYNCS.PHASECHK.TRANS64.TRYWAIT P0, [UR15+0x138], R3 ;  /* 0x00013803ff0075a7 */ /* 0x000ee4000800110f */
[----:B---3--:R-:W-:Y:S05]  /*5600*/  @!P0 BRA `(.L_x_93) ;  /* 0x00000040006c8947 */ /* 0x008fea0003800000 */
.L_x_207:
[----:B------:R-:W3:Y:S02]  /*5610*/  SYNCS.PHASECHK.TRANS64.TRYWAIT P0, [UR15+0x140], R3 ;  /* 0x00014003ff0075a7 */ /* 0x000ee4000800110f */
[----:B---3--:R-:W-:Y:S05]  /*5620*/  @!P0 BRA `(.L_x_94) ;  /* 0x00000040007c8947 */ /* 0x008fea0003800000 */
.L_x_209:
[----:B-1----:R-:W-:-:S07]  /*5630*/  MOV R0, UR15 ;  /* 0x0000000f00007c02 */ /* 0x002fce0008000f00 */
.L_x_95:
[----:B-1----:R-:W-:-:S04]  /*5640*/  SHF.L.U32 R3, R36, 0x1f, RZ ;  /* 0x0000001f24037819 */ /* 0x002fc800000006ff */
[----:B------:R1:W3:Y:S03]  /*5650*/  SYNCS.PHASECHK.TRANS64.TRYWAIT P0, [R0+URZ+0x148], R3 ;  /* 0x00014803000075a7 */ /* 0x0002e600080011ff */
[----:B---3--:R-:W-:Y:S05]  /*5660*/  @!P0 NANOSLEEP.SYNCS 0x989680 ;  /* 0x009896800000895d */ /* 0x008fea0003900000 */
[----:B------:R-:W3:Y:S02]  /*5670*/  @!P0 SYNCS.PHASECHK.TRANS64 P0, [R0+URZ+0x148], R3 ;  /* 0x00014803000085a7 */ /* 0x000ee400080010ff */
[----:B--23--:R-:W-:Y:S05]  /*5680*/  @P0 EXIT ;  /* 0x000000000000094d */ /* 0x00cfea0003800000 */
[----:B------:R-:W-:Y:S05]  /*5690*/  BRA `(.L_x_95) ;  /* 0xfffffffc00e87947 */ /* 0x000fea000383ffff */
.L_x_80:
[----:B------:R-:W-:-:S06]  /*56a0*/  UISETP.GE.AND UP1, UPT, UR4, 0x4, UPT ;  /* 0x000000040400788c */ /* 0x000fcc000bf26270 */
[----:B------:R-:W-:-:S13]  /*56b0*/  PLOP3.LUT P0, PT, PT, PT, UP1, 0x80, 0x8 ;  /* 0x000000000008781c */ /* 0x000fda0003f0f018 */
[----:B-1----:R-:W-:Y:S05]  /*56c0*/  @!P0 EXIT ;  /* 0x000000000000894d */ /* 0x002fea0003800000 */
[----:B------:R-:W-:Y:S01]  /*56d0*/  BAR.SYNC.DEFER_BLOCKING 0x6, 0xa0 ;  /* 0x0182800000007b1d */ /* 0x000fe20000010000 */
[C---:B------:R-:W-:Y:S01]  /*56e0*/  IMAD.SHL.U32 R4, R72.reuse, 0x20, RZ ;  /* 0x0000002048047824 */ /* 0x040fe200078e00ff */
[----:B------:R-:W-:Y:S01]  /*56f0*/  SHF.R.U32.HI R5, RZ, 0x1, R72 ;  /* 0x00000001ff057819 */ /* 0x000fe20000011648 */
[C---:B------:R-:W-:Y:S01]  /*5700*/  IMAD.SHL.U32 R0, R72.reuse, 0x4, RZ ;  /* 0x0000000448007824 */ /* 0x040fe200078e00ff */
[C---:B------:R-:W-:Y:S01]  /*5710*/  LOP3.LUT P0, RZ, R72.reuse, 0x4, RZ, 0xc0, !PT ;  /* 0x0000000448ff7812 */ /* 0x040fe2000780c0ff */
[----:B------:R-:W-:Y:S01]  /*5720*/  IMAD.SHL.U32 R71, R72, 0x10, RZ ;  /* 0x0000001048477824 */ /* 0x000fe200078e00ff */
[----:B------:R-:W-:Y:S01]  /*5730*/  UMOV UR50, 0x400 ;  /* 0x0000040000327882 */ /* 0x000fe20000000000 */
[----:B------:R-:W-:Y:S01]  /*5740*/  LOP3.LUT R3, R4, 0xc0, RZ, 0xc0, !PT ;  /* 0x000000c004037812 */ /* 0x000fe200078ec0ff */
[----:B------:R-:W-:Y:S01]  /*5750*/  ULEA UR50, UR45, UR50, 0x18 ;  /* 0x000000322d327291 */ /* 0x000fe2000f8ec0ff */
[----:B------:R-:W1:Y:S01]  /*5760*/  LDC R67, c[0x0][0x370] ;  /* 0x0000dc00ff437b82 */ /* 0x000e620000000800 */
[----:B------:R-:W-:Y:S01]  /*5770*/  LOP3.LUT R71, R71, 0x600, RZ, 0xc0, !PT ;  /* 0x0000060047477812 */ /* 0x000fe200078ec0ff */
[----:B------:R-:W-:Y:S01]  /*5780*/  IMAD.U32 R32, R72, 0x10000, RZ ;  /* 0x0001000048207824 */ /* 0x000fe200078e00ff */
[----:B------:R-:W-:Y:S01]  /*5790*/  LOP3.LUT R0, R3, 0x18, R0, 0xf8, !PT ;  /* 0x0000001803007812 */ /* 0x000fe200078ef800 */
[----:B------:R-:W-:Y:S01]  /*57a0*/  UIADD3 UR4, UPT, UPT, UR50, 0x200, URZ ;  /* 0x0000020032047890 */ /* 0x000fe2000fffe0ff */
[--C-:B------:R-:W-:Y:S01]  /*57b0*/  LOP3.LUT R71, R71, 0x20, R4.reuse, 0xf8, !PT ;  /* 0x0000002047477812 */ /* 0x100fe200078ef804 */
[----:B------:R-:W-:Y:S01]  /*57c0*/  IMAD.MOV.U32 R75, RZ, RZ, 0x20 ;  /* 0x00000020ff4b7424 */ /* 0x000fe200078e00ff */
[----:B------:R-:W-:Y:S01]  /*57d0*/  LOP3.LUT R0, R0, 0x8, R5, 0x78, !PT ;  /* 0x0000000800007812 */ /* 0x000fe200078e7805 */
[----:B------:R-:W2:Y:S01]  /*57e0*/  LDC R28, c[0x0][0xb0c] ;  /* 0x0002c300ff1c7b82 */ /* 0x000ea20000000800 */
[----:B------:R-:W-:Y:S01]  /*57f0*/  LOP3.LUT R71, R71, 0x100, R4, 0xf8, !PT ;  /* 0x0000010047477812 */ /* 0x000fe200078ef804 */
[----:B------:R-:W-:Y:S01]  /*5800*/  IMAD.MOV.U32 R70, RZ, RZ, 0x1 ;  /* 0x00000001ff467424 */ /* 0x000fe200078e00ff */
[----:B------:R-:W-:Y:S01]  /*5810*/  LOP3.LUT R72, R72, 0x60, RZ, 0xc0, !PT ;  /* 0x0000006048487812 */ /* 0x000fe200078ec0ff */
[----:B------:R-:W-:Y:S01]  /*5820*/  IMAD.MOV.U32 R30, RZ, RZ, RZ ;  /* 0x000000ffff1e7224 */ /* 0x000fe200078e00ff */
[----:B------:R-:W-:-:S02]  /*5830*/  LOP3.LUT R71, R71, R0, RZ, 0xfc, !PT ;  /* 0x0000000047477212 */ /* 0x000fc400078efcff */
[----:B------:R-:W-:Y:S01]  /*5840*/  CS2R R68, SRZ ;  /* 0x0000000000447805 */ /* 0x000fe2000001ff00 */
[----:B------:R-:W3:Y:S01]  /*5850*/  LDS R2, [UR50+0x1b0] ;  /* 0x0001b032ff027984 */ /* 0x000ee20008000800 */
[----:B------:R-:W4:Y:S01]  /*5860*/  LDC R65, c[0x0][0xb20] ;  /* 0x0002c800ff417b82 */ /* 0x000f220000000800 */
[----:B------:R-:W-:Y:S01]  /*5870*/  LOP3.LUT R32, R32, 0x600000, RZ, 0xc0, !PT ;  /* 0x0060000020207812 */ /* 0x000fe200078ec0ff */
[----:B------:R-:W-:Y:S01]  /*5880*/  IMAD.U32 R74, RZ, RZ, UR4 ;  /* 0x00000004ff4a7e24 */ /* 0x000fe2000f8e00ff */
[----:B------:R-:W-:Y:S01]  /*5890*/  SEL R75, R75, 0xffffffe0, !P0 ;  /* 0xffffffe04b4b7807 */ /* 0x000fe20004000000 */
[----:B------:R-:W1:Y:S04]  /*58a0*/  LDCU.64 UR54, c[0x0][0x348] ;  /* 0x00006900ff3677ac */ /* 0x000e680008000a00 */
[----:B------:R-:W1:Y:S01]  /*58b0*/  LDC R27, c[0x0][0xb30] ;  /* 0x0002cc00ff1b7b82 */ /* 0x000e620000000800 */
[----:B------:R-:W1:Y:S01]  /*58c0*/  LDCU.64 UR36, c[0x0][0x888] ;  /* 0x00011100ff2477ac */ /* 0x000e620008000a00 */
[----:B------:R-:W1:Y:S06]  /*58d0*/  LDCU.64 UR38, c[0x0][0x890] ;  /* 0x00011200ff2677ac */ /* 0x000e6c0008000a00 */
[----:B------:R-:W1:Y:S01]  /*58e0*/  LDC.64 R56, c[0x0][0xb10] ;  /* 0x0002c400ff387b82 */ /* 0x000e620000000a00 */
[----:B------:R-:W1:Y:S01]  /*58f0*/  LDCU.64 UR46, c[0x0][0xa90] ;  /* 0x00015200ff2e77ac */ /* 0x000e620008000a00 */
[----:B------:R-:W-:Y:S01]  /*5900*/  UMOV UR52, URZ ;  /* 0x000000ff00347c82 */ /* 0x000fe20008000000 */
[----:B------:R-:W-:-:S05]  /*5910*/  UMOV UR56, URZ ;  /* 0x000000ff00387c82 */ /* 0x000fca0008000000 */
[----:B------:R-:W1:Y:S08]  /*5920*/  LDC.64 R24, c[0x0][0xb18] ;  /* 0x0002c600ff187b82 */ /* 0x000e700000000a00 */
[----:B------:R-:W1:Y:S01]  /*5930*/  LDC.64 R22, c[0x0][0xb28] ;  /* 0x0002ca00ff167b82 */ /* 0x000e620000000a00 */
[C---:B---3--:R-:W-:Y:S01]  /*5940*/  VIADD R3, R2.reuse, 0x80 ;  /* 0x0000008002037836 */ /* 0x048fe20000000000 */
[----:B------:R-:W-:-:S06]  /*5950*/  LOP3.LUT R2, R2, 0xffff, RZ, 0xc0, !PT ;  /* 0x0000ffff02027812 */ /* 0x000fcc00078ec0ff */
[----:B------:R-:W3:Y:S01]  /*5960*/  LDC.64 R54, c[0x0][0x8b0] ;  /* 0x00022c00ff367b82 */ /* 0x000ee20000000a00 */
[----:B------:R-:W-:-:S05]  /*5970*/  LOP3.LUT R3, R3, 0xffff, RZ, 0xc0, !PT ;  /* 0x0000ffff03037812 */ /* 0x000fca00078ec0ff */
[----:B------:R1:W-:Y:S02]  /*5980*/  STL.64 [R1], R2 ;  /* 0x0000000201007387 */ /* 0x0003e40000100a00 */
[----:B------:R-:W1:Y:S08]  /*5990*/  LDC.64 R52, c[0x0][0x8a8] ;  /* 0x00022a00ff347b82 */ /* 0x000e700000000a00 */
[----:B------:R-:W1:Y:S08]  /*59a0*/  LDC.64 R60, c[0x0][0xa80] ;  /* 0x0002a000ff3c7b82 */ /* 0x000e700000000a00 */
[----:B------:R-:W1:Y:S08]  /*59b0*/  LDC.64 R58, c[0x0][0xa88] ;  /* 0x0002a200ff3a7b82 */ /* 0x000e700000000a00 */
[----:B--2-4-:R-:W1:Y:S02]  /*59c0*/  LDC R66, c[0x0][0x374] ;  /* 0x0000dd00ff427b82 */ /* 0x014e640000000800 */
.L_x_139:
[----:B-12---:R-:W-:Y:S04]  /*59d0*/  SHF.L.U32 R3, R68, 0x1f, RZ ;  /* 0x0000001f44037819 */ /* 0x006fe800000006ff */
[----:B------:R-:W1:Y:S02]  /*59e0*/  SYNCS.PHASECHK.TRANS64.TRYWAIT P0, [UR50+0x160], R3 ;  /* 0x00016003ff0075a7 */ /* 0x000e640008001132 */
[----:B-1-3--:R-:W-:Y:S05]  /*59f0*/  @!P0 BRA `(.L_x_96) ;  /* 0x0000003c00a08947 */ /* 0x00afea0003800000 */
.L_x_211:
[----:B------:R-:W2:Y:S01]  /*5a00*/  LDC.64 R12, c[0x0][0xb10] ;  /* 0x0002c400ff0c7b82 */ /* 0x000ea20000000a00 */
[----:B------:R-:W4:Y:S01]  /*5a10*/  LDS.128 R36, [UR50+0x1a0] ;  /* 0x0001a032ff247984 */ /* 0x000f220008000c00 */
[----:B------:R-:W-:Y:S01]  /*5a20*/  UIADD3 UR4, UPT, UPT, UR50, 0x168, URZ ;  /* 0x0000016832047890 */ /* 0x000fe2000fffe0ff */
[----:B-1----:R-:W-:Y:S01]  /*5a30*/  IMAD R0, R30, 0x4, R1 ;  /* 0x000000041e007824 */ /* 0x002fe200078e0201 */
[----:B------:R-:W-:Y:S04]  /*5a40*/  ISETP.NE.AND P1, PT, R27, 0x1, PT ;  /* 0x000000011b00780c */ /* 0x000fe80003f25270 */
[----:B------:R-:W1:Y:S01]  /*5a50*/  LDC.64 R10, c[0x0][0xb18] ;  /* 0x0002c600ff0a7b82 */ /* 0x000e620000000a00 */
[----:B------:R-:W-:Y:S01]  /*5a60*/  UPRMT UR4, URZ, 0x654, UR4 ;  /* 0x00000654ff047896 */ /* 0x000fe20008000004 */
[----:B------:R-:W-:Y:S01]  /*5a70*/  ISETP.GE.AND P0, PT, R26, 0x1, PT ;  /* 0x000000011a00780c */ /* 0x000fe20003f06270 */
[----:B------:R-:W-:Y:S01]  /*5a80*/  @!PT LDS RZ, [RZ] ;  /* 0x00000000fffff984 */ /* 0x000fe20000000800 */
[----:B------:R-:W-:Y:S01]  /*5a90*/  @!PT LDS RZ, [RZ] ;  /* 0x00000000fffff984 */ /* 0x000fe20000000800 */
[----:B------:R-:W-:Y:S01]  /*5aa0*/  @!PT LDS RZ, [RZ] ;  /* 0x00000000fffff984 */ /* 0x000fe20000000800 */
[----:B------:R-:W-:Y:S01]  /*5ab0*/  @!PT LDS RZ, [RZ] ;  /* 0x00000000fffff984 */ /* 0x000fe20000000800 */
[----:B------:R3:W-:Y:S06]  /*5ac0*/  MEMBAR.ALL.CTA ;  /* 0x0000000000007992 */ /* 0x0007ec0000008000 */
[----:B---3--:R-:W3:Y:S01]  /*5ad0*/  FENCE.VIEW.ASYNC.S ;  /* 0x00000000000073c6 */ /* 0x008ee20000000000 */
[----:B------:R-:W1:Y:S08]  /*5ae0*/  @!P1 LDC R14, c[0x0][0xb20] ;  /* 0x0002c800ff0e9b82 */ /* 0x000e700000000800 */
[----:B------:R-:W1:Y:S01]  /*5af0*/  @!P1 LDC R9, c[0x0][0xb0c] ;  /* 0x0002c300ff099b82 */ /* 0x000e620000000800 */
[----:B---3--:R-:W-:Y:S01]  /*5b00*/  SYNCS.ARRIVE.TRANS64.RED.A1T0 RZ, [UR4], RZ ;  /* 0x000000ffffff79a7 */ /* 0x008fe20008100404 */
[----:B------:R3:W5:Y:S01]  /*5b10*/  LDL R17, [R0] ;  /* 0x0000000000117983 */ /* 0x0007620000100800 */
[----:B----4-:R-:W-:Y:S04]  /*5b20*/  LOP3.LUT P4, RZ, R38, 0x1, RZ, 0xc0, !PT ;  /* 0x0000000126ff7812 */ /* 0x010fe8000788c0ff */
[----:B------:R-:W-:Y:S09]  /*5b30*/  P2R R76, PR, RZ, 0x10 ;  /* 0x00000010ff4c7803 */ /* 0x000ff20000000000 */
[----:B------:R-:W-:Y:S02]  /*5b40*/  @P4 MOV R31, R36 ;  /* 0x00000024001f4202 */ /* 0x000fe40000000f00 */
[----:B------:R-:W-:Y:S01]  /*5b50*/  @P4 LOP3.LUT R29, R37, 0xffff, RZ, 0xc0, !PT ;  /* 0x0000ffff251d4812 */ /* 0x000fe200078ec0ff */
[----:B--23--:R-:W-:Y:S06]  /*5b60*/  @!P0 BRA `(.L_x_97) ;  /* 0x0000000000a48947 */ /* 0x00cfec0003800000 */
[----:B------:R-:W-:Y:S01]  /*5b70*/  IMAD.HI.U32 R20, R66, R25, RZ ;  /* 0x0000001942147227 */ /* 0x000fe200078e00ff */
[----:B------:R-:W-:Y:S02]  /*5b80*/  ISETP.NE.AND P0, PT, R24, 0x1, PT ;  /* 0x000000011800780c */ /* 0x000fe40003f05270 */
[----:B------:R-:W-:Y:S01]  /*5b90*/  ISETP.NE.AND P2, PT, R26, 0x1, PT ;  /* 0x000000011a00780c */ /* 0x000fe20003f45270 */
[-C--:B------:R-:W-:Y:S01]  /*5ba0*/  IMAD.HI.U32 R18, R67, R56.reuse, RZ ;  /* 0x0000003843127227 */ /* 0x080fe200078e00ff */
[----:B------:R-:W-:Y:S02]  /*5bb0*/  SHF.R.U32.HI R21, RZ, R65, R20 ;  /* 0x00000041ff157219 */ /* 0x000fe40000011614 */
[----:B------:R-:W-:Y:S01]  /*5bc0*/  ISETP.NE.AND P3, PT, R28, 0x1, PT ;  /* 0x000000011c00780c */ /* 0x000fe20003f65270 */
[----:B------:R-:W-:Y:S01]  /*5bd0*/  IMAD.HI.U32 R40, R29, R25, RZ ;  /* 0x000000191d287227 */ /* 0x000fe200078e00ff */
[----:B------:R-:W-:Y:S02]  /*5be0*/  SHF.R.U32.HI R18, RZ, R57, R18 ;  /* 0x00000039ff127219 */ /* 0x000fe40000011612 */
[----:B------:R-:W-:Y:S01]  /*5bf0*/  SEL R3, R66, R21, !P0 ;  /* 0x0000001542037207 */ /* 0x000fe20004000000 */
[----:B------:R-:W-:Y:S01]  /*5c00*/  IMAD.HI.U32 R34, R31, R56, RZ ;  /* 0x000000381f227227 */ /* 0x000fe200078e00ff */
[----:B------:R-:W-:Y:S03]  /*5c10*/  SEL R7, R67, R18, !P3 ;  /* 0x0000001243077207 */ /* 0x000fe60005800000 */
[-C--:B------:R-:W-:Y:S01]  /*5c20*/  IMAD.HI.U32 R18, R3, R22.reuse, RZ ;  /* 0x0000001603127227 */ /* 0x080fe200078e00ff */
[----:B------:R-:W-:Y:S03]  /*5c30*/  SHF.R.U32.HI R34, RZ, R57, R34 ;  /* 0x00000039ff227219 */ /* 0x000fe60000011622 */
[----:B------:R-:W-:Y:S01]  /*5c40*/  IMAD.HI.U32 R20, R7, R22, RZ ;  /* 0x0000001607147227 */ /* 0x000fe200078e00ff */
[----:B------:R-:W-:Y:S02]  /*5c50*/  @P2 SHF.R.U32.HI R3, RZ, R23, R18 ;  /* 0x00000017ff032219 */ /* 0x000fe40000011612 */
[----:B------:R-:W-:Y:S02]  /*5c60*/  SHF.R.U32.HI R18, RZ, R65, R40 ;  /* 0x00000041ff127219 */ /* 0x000fe40000011628 */
[----:B------:R-:W-:Y:S01]  /*5c70*/  @P2 SHF.R.U32.HI R7, RZ, R23, R20 ;  /* 0x00000017ff072219 */ /* 0x000fe20000011614 */
[C---:B------:R-:W-:Y:S01]  /*5c80*/  IMAD R2, R26.reuse, R3, RZ ;  /* 0x000000031a027224 */ /* 0x040fe200078e02ff */
[----:B------:R-:W-:Y:S02]  /*5c90*/  SEL R5, R29, R18, !P0 ;  /* 0x000000121d057207 */ /* 0x000fe40004000000 */
[----:B------:R-:W-:Y:S01]  /*5ca0*/  SEL R3, R31, R34, !P3 ;  /* 0x000000221f037207 */ /* 0x000fe20005800000 */
[----:B------:R-:W-:Y:S01]  /*5cb0*/  IMAD R4, R26, R7, RZ ;  /* 0x000000071a047224 */ /* 0x000fe200078e02ff */
[C---:B------:R-:W-:Y:S01]  /*5cc0*/  ISETP.GE.AND P0, PT, R5.reuse, R2, PT ;  /* 0x000000020500720c */ /* 0x040fe20003f06270 */
[----:B------:R-:W-:Y:S03]  /*5cd0*/  IMAD.HI.U32 R6, R5, R22, RZ ;  /* 0x0000001605067227 */ /* 0x000fe600078e00ff */
[----:B------:R-:W-:Y:S01]  /*5ce0*/  ISETP.GE.OR P0, PT, R3, R4, P0 ;  /* 0x000000040300720c */ /* 0x000fe20000706670 */
[----:B------:R-:W-:Y:S01]  /*5cf0*/  IMAD.MOV R4, RZ, RZ, -R3 ;  /* 0x000000ffff047224 */ /* 0x000fe200078e0a03 */
[-C--:B------:R-:W-:Y:S03]  /*5d00*/  SHF.R.U32.HI R6, RZ, R23.reuse, R6 ;  /* 0x00000017ff067219 */ /* 0x080fe60000011606 */
[----:B------:R-:W-:Y:S01]  /*5d10*/  IMAD R31, R28, R4, R31 ;  /* 0x000000041c1f7224 */ /* 0x000fe200078e021f */
[----:B------:R-:W-:Y:S05]  /*5d20*/  SEL R15, R5, R6, !P2 ;  /* 0x00000006050f7207 */ /* 0x000fea0005000000 */
[----:B------:R-:W-:Y:S02]  /*5d30*/  IMAD.MOV R6, RZ, RZ, -R15 ;  /* 0x000000ffff067224 */ /* 0x000fe400078e0a0f */
[C---:B------:R-:W-:Y:S04]  /*5d40*/  @!P0 IMAD.HI.U32 R2, R3.reuse, R22, RZ ;  /* 0x0000001603028227 */ /* 0x040fe800078e00ff */
[----:B------:R-:W-:Y:S01]  /*5d50*/  IMAD R6, R26, R6, R5 ;  /* 0x000000061a067224 */ /* 0x000fe200078e0205 */
[----:B------:R-:W-:Y:S04]  /*5d60*/  @!P0 SHF.R.U32.HI R2, RZ, R23, R2 ;  /* 0x00000017ff028219 */ /* 0x000fe80000011602 */
[----:B------:R-:W-:Y:S02]  /*5d70*/  @!P0 SEL R0, R3, R2, !P2 ;  /* 0x0000000203008207 */ /* 0x000fe40005000000 */
[----:B------:R-:W-:Y:S02]  /*5d80*/  IADD3 R2, PT, PT, -R5, RZ, RZ ;  /* 0x000000ff05027210 */ /* 0x000fe40007ffe1ff */
[----:B------:R-:W-:Y:S01]  /*5d90*/  @!P0 IADD3 R8, PT, PT, R15, -R0, RZ ;  /* 0x800000000f088210 */ /* 0x000fe20007ffe0ff */
[----:B------:R-:W-:Y:S02]  /*5da0*/  @!P0 IMAD R0, R7, R6, R0 ;  /* 0x0000000607008224 */ /* 0x000fe400078e0200 */
[----:B------:R-:W-:Y:S02]  /*5db0*/  IMAD R29, R24, R2, R29 ;  /* 0x00000002181d7224 */ /* 0x000fe400078e021d */
[----:B------:R-:W-:Y:S02]  /*5dc0*/  @!P0 IMAD R5, R8, R26, R3 ;  /* 0x0000001a08058224 */ /* 0x000fe400078e0203 */
[----:B------:R-:W-:Y:S04]  /*5dd0*/  @!P0 IMAD.MOV.U32 R3, RZ, RZ, R0 ;  /* 0x000000ffff038224 */ /* 0x000fe800078e0000 */
[----:B------:R-:W-:Y:S02]  /*5de0*/  IMAD R31, R3, R28, R31 ;  /* 0x0000001c031f7224 */ /* 0x000fe400078e021f */
[----:B------:R-:W-:Y:S07]  /*5df0*/  IMAD R29, R5, R24, R29 ;  /* 0x00000018051d7224 */ /* 0x000fee00078e021d */
.L_x_97:
[----:B-1----:R-:W-:Y:S01]  /*5e00*/  @!P1 ISETP.NE.AND P0, PT, R10, 0x1, PT ;  /* 0x000000010a00980c */ /* 0x002fe20003f05270 */
[----:B------:R-:W-:Y:S01]  /*5e10*/  @!P1 IMAD.HI.U32 R3, R29, R11, RZ ;  /* 0x0000000b1d039227 */ /* 0x000fe200078e00ff */
[----:B------:R-:W-:Y:S01]  /*5e20*/  R2UR UR41, R16 ;  /* 0x00000000102972ca */ /* 0x000fe200000e0000 */
[----:B------:R-:W-:Y:S01]  /*5e30*/  BSSY.RECONVERGENT B6, `(.L_x_98) ;  /* 0x000002f000067945 */ /* 0x000fe20003800200 */
[----:B------:R-:W-:Y:S01]  /*5e40*/  @!P1 ISETP.NE.AND P2, PT, R9, 0x1, PT ;  /* 0x000000010900980c */ /* 0x000fe20003f45270 */
[----:B------:R-:W-:Y:S01]  /*5e50*/  @!P1 IMAD.HI.U32 R0, R31, R12, RZ ;  /* 0x0000000c1f009227 */ /* 0x000fe200078e00ff */
[----:B------:R-:W-:Y:S02]  /*5e60*/  @!P1 SHF.R.U32.HI R2, RZ, R14, R3 ;  /* 0x0000000eff029219 */ /* 0x000fe40000011603 */
[----:B------:R-:W-:Y:S02]  /*5e70*/  @P4 SHF.R.U32.HI R36, RZ, 0x10, R37 ;  /* 0x00000010ff244819 */ /* 0x000fe40000011625 */
[----:B------:R-:W-:Y:S02]  /*5e80*/  @!P1 SEL R2, R29, R2, !P0 ;  /* 0x000000021d029207 */ /* 0x000fe40004000000 */
[----:B------:R-:W-:Y:S02]  /*5e90*/  @!P1 SHF.R.U32.HI R0, RZ, R13, R0 ;  /* 0x0000000dff009219 */ /* 0x000fe40000011600 */
[----:B------:R-:W-:Y:S01]  /*5ea0*/  LOP3.LUT P0, RZ, R74, 0x1b0, RZ, 0xc0, !PT ;  /* 0x000001b04aff7812 */ /* 0x000fe2000780c0ff */
[----:B------:R-:W-:Y:S01]  /*5eb0*/  USHF.L.U32 UR41, UR41, 0x7, URZ ;  /* 0x0000000729297899 */ /* 0x000fe200080006ff */
[----:B------:R-:W-:Y:S02]  /*5ec0*/  @!P1 SEL R3, R31, R0, !P2 ;  /* 0x000000001f039207 */ /* 0x000fe40005000000 */
[----:B------:R-:W-:Y:S03]  /*5ed0*/  @P4 R2UR UR51, R36 ;  /* 0x00000000243342ca */ /* 0x000fe600000e0000 */
[----:B------:R-:W-:Y:S02]  /*5ee0*/  @!P1 IMAD.IADD R0, R2, 0x1, -R3 ;  /* 0x0000000102009824 */ /* 0x000fe400078e0a03 */
[----:B------:R-:W-:Y:S02]  /*5ef0*/  @!P1 IMAD.IADD R2, R3, 0x1, -R2 ;  /* 0x0000000103029824 */ /* 0x000fe400078e0a02 */
[----:B------:R-:W-:Y:S02]  /*5f00*/  @!P1 IMAD R31, R0, R9, R31 ;  /* 0x00000009001f9224 */ /* 0x000fe400078e021f */
[----:B------:R-:W-:Y:S01]  /*5f10*/  @!P1 IMAD R29, R2, R10, R29 ;  /* 0x0000000a021d9224 */ /* 0x000fe200078e021d */
[----:B------:R-:W-:Y:S06]  /*5f20*/  @!P0 BRA `(.L_x_99) ;  /* 0x00000000007c8947 */ /* 0x000fec0003800000 */
[----:B------:R-:W1:Y:S01]  /*5f30*/  LDCU.64 UR8, c[0x4][0x80] ;  /* 0x01001000ff0877ac */ /* 0x000e620008000a00 */
[----:B------:R-:W-:Y:S01]  /*5f40*/  MOV R2, 0x0 ;  /* 0x0000000000027802 */ /* 0x000fe20000000f00 */
[----:B------:R-:W-:Y:S02]  /*5f50*/  HFMA2 R12, -RZ, RZ, 0, 5.9604644775390625e-08 ;  /* 0x00000001ff0c7431 */ /* 0x000fe400000001ff */
[----:B------:R-:W-:Y:S01]  /*5f60*/  IMAD.MOV.U32 R8, RZ, RZ, 0x70 ;  /* 0x00000070ff087424 */ /* 0x000fe200078e00ff */
[----:B------:R2:W3:Y:S01]  /*5f70*/  LDC.64 R14, c[0x4][R2] ;  /* 0x01000000020e7b82 */ /* 0x0004e20000000a00 */
[----:B------:R-:W4:Y:S01]  /*5f80*/  LDCU.64 UR6, c[0x4][0x88] ;  /* 0x01001100ff0677ac */ /* 0x000f220008000a00 */
[----:B------:R-:W-:Y:S01]  /*5f90*/  IMAD.MOV.U32 R13, RZ, RZ, RZ ;  /* 0x000000ffff0d7224 */ /* 0x000fe200078e00ff */
[----:B------:R-:W2:Y:S01]  /*5fa0*/  LDCU.64 UR4, c[0x4][0x8] ;  /* 0x01000100ff0477ac */ /* 0x000ea20008000a00 */
[----:B-1----:R-:W-:Y:S01]  /*5fb0*/  MOV R5, UR9 ;  /* 0x0000000900057c02 */ /* 0x002fe20008000f00 */
[----:B------:R-:W-:Y:S01]  /*5fc0*/  IMAD.U32 R4, RZ, RZ, UR8 ;  /* 0x00000008ff047e24 */ /* 0x000fe2000f8e00ff */
[----:B----4-:R-:W-:Y:S01]  /*5fd0*/  MOV R7, UR7 ;  /* 0x0000000700077c02 */ /* 0x010fe20008000f00 */
[----:B------:R-:W-:Y:S01]  /*5fe0*/  IMAD.U32 R6, RZ, RZ, UR6 ;  /* 0x00000006ff067e24 */ /* 0x000fe2000f8e00ff */
[----:B--2---:R-:W-:Y:S01]  /*5ff0*/  MOV R11, UR5 ;  /* 0x00000005000b7c02 */ /* 0x004fe20008000f00 */
[----:B------:R-:W-:Y:S02]  /*6000*/  IMAD.U32 R10, RZ, RZ, UR4 ;  /* 0x00000004ff0a7e24 */ /* 0x000fe4000f8e00ff */
[----:B------:R-:W-:Y:S07]  /*6010*/  LEPC R20, `(.L_x_100) ;  /* 0x000000001014794e */ /* 0x000fee0000000000 */
[----:B---3-5:R-:W-:Y:S05]  /*6020*/  CALL.ABS.NOINC R14 ;  /* 0x000000000e007343 */ /* 0x028fea0003c00000 */
.L_x_100:
[----:B------:R-:W1:Y:S01]  /*6030*/  LDCU.64 UR8, c[0x4][0x80] ;  /* 0x01001000ff0877ac */ /* 0x000e620008000a00 */
[----:B------:R-:W2:Y:S01]  /*6040*/  LDC.64 R2, c[0x4][R2] ;  /* 0x0100000002027b82 */ /* 0x000ea20000000a00 */
[----:B------:R-:W-:Y:S02]  /*6050*/  HFMA2 R12, -RZ, RZ, 0, 5.9604644775390625e-08 ;  /* 0x00000001ff0c7431 */ /* 0x000fe400000001ff */
[----:B------:R-:W-:Y:S02]  /*6060*/  IMAD.MOV.U32 R8, RZ, RZ, 0x70 ;  /* 0x00000070ff087424 */ /* 0x000fe400078e00ff */
[----:B------:R-:W-:Y:S01]  /*6070*/  IMAD.MOV.U32 R13, RZ, RZ, RZ ;  /* 0x000000ffff0d7224 */ /* 0x000fe200078e00ff */
[----:B------:R-:W3:Y:S01]  /*6080*/  LDCU.64 UR6, c[0x4][0x88] ;  /* 0x01001100ff0677ac */ /* 0x000ee20008000a00 */
[----:B------:R-:W4:Y:S01]  /*6090*/  LDCU.64 UR4, c[0x4][0x8] ;  /* 0x01000100ff0477ac */ /* 0x000f220008000a00 */
[----:B-1----:R-:W-:Y:S02]  /*60a0*/  MOV R4, UR8 ;  /* 0x0000000800047c02 */ /* 0x002fe40008000f00 */
[----:B------:R-:W-:Y:S02]  /*60b0*/  MOV R5, UR9 ;  /* 0x0000000900057c02 */ /* 0x000fe40008000f00 */
[----:B---3--:R-:W-:Y:S01]  /*60c0*/  MOV R7, UR7 ;  /* 0x0000000700077c02 */ /* 0x008fe20008000f00 */
[----:B------:R-:W-:Y:S01]  /*60d0*/  IMAD.U32 R6, RZ, RZ, UR6 ;  /* 0x00000006ff067e24 */ /* 0x000fe2000f8e00ff */
[----:B----4-:R-:W-:Y:S01]  /*60e0*/  MOV R11, UR5 ;  /* 0x00000005000b7c02 */ /* 0x010fe20008000f00 */
[----:B------:R-:W-:Y:S02]  /*60f0*/  IMAD.U32 R10, RZ, RZ, UR4 ;  /* 0x00000004ff0a7e24 */ /* 0x000fe4000f8e00ff */
[----:B------:R-:W-:Y:S07]  /*6100*/  LEPC R20, `(.L_x_99) ;  /* 0x000000001014794e */ /* 0x000fee0000000000 */
[----:B--2---:R-:W-:Y:S05]  /*6110*/  CALL.ABS.NOINC R2 ;  /* 0x0000000002007343 */ /* 0x004fea0003c00000 */
.L_x_99:
[----:B------:R-:W-:Y:S05]  /*6120*/  BSYNC.RECONVERGENT B6 ;  /* 0x0000000000067941 */ /* 0x000fea0003800200 */
.L_x_98:
[----:B------:R-:W-:Y:S01]  /*6130*/  ISETP.NE.U32.AND P4, PT, R54, RZ, PT ;  /* 0x000000ff3600720c */ /* 0x000fe20003f85070 */
[----:B------:R-:W-:Y:S01]  /*6140*/  UISETP.NE.AND UP2, UPT, UR53, URZ, UPT ;  /* 0x000000ff3500728c */ /* 0x000fe2000bf45270 */
[----:B------:R-:W-:Y:S01]  /*6150*/  ISETP.NE.U32.AND P2, PT, RZ, UR36, PT ;  /* 0x00000024ff007c0c */ /* 0x000fe2000bf45070 */
[----:B------:R-:W-:Y:S01]  /*6160*/  UISETP.NE.U32.AND UP1, UPT, UR38, URZ, UPT ;  /* 0x000000ff2600728c */ /* 0x000fe2000bf25070 */
[----:B------:R-:W-:Y:S01]  /*6170*/  ISETP.NE.AND.EX P4, PT, R55, RZ, PT, P4 ;  /* 0x000000ff3700720c */ /* 0x000fe20003f85340 */
[----:B------:R-:W-:Y:S01]  /*6180*/  UPLOP3.LUT UP0, UPT, UPT, UPT, UPT, 0x40, 0x4 ;  /* 0x000000000004789c */ /* 0x000fe20003f0e870 */
[----:B------:R-:W-:Y:S01]  /*6190*/  ISETP.NE.AND.EX P2, PT, RZ, UR37, PT, P2 ;  /* 0x00000025ff007c0c */ /* 0x000fe2000bf45320 */
[----:B------:R-:W-:Y:S01]  /*61a0*/  UISETP.NE.AND.EX UP1, UPT, UR39, URZ, UPT, UP1 ;  /* 0x000000ff2700728c */ /* 0x000fe2000bf25310 */
[----:B------:R-:W-:Y:S04]  /*61b0*/  PLOP3.LUT P1, PT, PT, PT, UP2, 0x80, 0x8 ;  /* 0x000000000008781c */ /* 0x000fe80003f2f028 */
[----:B------:R-:W-:Y:S06]  /*61c0*/  @UP2 UPLOP3.LUT UP0, UPT, UPT, UPT, UP1, 0x80, 0x8 ;  /* 0x000000000008289c */ /* 0x000fec0003f0f010 */
[----:B------:R-:W-:Y:S01]  /*61d0*/  PLOP3.LUT P0, PT, PT, PT, UP0, 0x80, 0x8 ;  /* 0x000000000008781c */ /* 0x000fe20003f0f008 */
[----:B------:R-:W-:Y:S01]  /*61e0*/  @!UPT UIADD3 URZ, UPT, UPT, URZ, URZ, URZ ;  /* 0x000000fffffff290 */ /* 0x000fe2000fffe0ff */
[----:B------:R-:W-:Y:S11]  /*61f0*/  BRA.U !UP1, `(.L_x_101) ;  /* 0x0000000109387547 */ /* 0x000ff6000b800000 */
[----:B------:R-:W-:Y:S01]  /*6200*/  UISETP.NE.U32.AND UP0, UPT, UR36, URZ, UPT ;  /* 0x000000ff2400728c */ /* 0x000fe2000bf05070 */
[----:B------:R-:W-:Y:S02]  /*6210*/  HFMA2 R0, -RZ, RZ, 0, 5.9604644775390625e-08 ;  /* 0x00000001ff007431 */ /* 0x000fe400000001ff */
[----:B------:R-:W-:Y:S01]  /*6220*/  IMAD.MOV.U32 R63, RZ, RZ, 0x1 ;  /* 0x00000001ff3f7424 */ /* 0x000fe200078e00ff */
[----:B------:R-:W-:Y:S06]  /*6230*/  UISETP.NE.AND.EX UP0, UPT, UR37, URZ, UPT, UP0 ;  /* 0x000000ff2500728c */ /* 0x000fec000bf05300 */
[----:B------:R-:W-:Y:S05]  /*6240*/  PLOP3.LUT P3, PT, PT, PT, UP0, 0x80, 0x8 ;  /* 0x000000000008781c */ /* 0x000fea0003f6f008 */
[----:B------:R-:W1:Y:S01]  /*6250*/  @UP0 LDCU.64 UR6, c[0x0][0x888] ;  /* 0x00011100ff0607ac */ /* 0x000e620008000a00 */
[----:B------:R-:W-:Y:S07]  /*6260*/  @UP0 UIMAD UR4, UR57, UR38, URZ ;  /* 0x00000026390402a4 */ /* 0x000fee000f8e02ff */
[----:B------:R-:W-:Y:S01]  /*6270*/  @!P3 PRMT R63, R0, 0x7610, R63 ;  /* 0x00007610003fb816 */ /* 0x000fe2000000003f */
[----:B-1----:R-:W-:Y:S03]  /*6280*/  @UP0 UIMAD.WIDE UR6, UR4, 0x4, UR6 ;  /* 0x00000004040608a5 */ /* 0x002fe6000f8e0206 */
[----:B------:R-:W1:Y:S03]  /*6290*/  @!UP0 LDCU UR4, c[0x0][0x880] ;  /* 0x00011000ff0487ac */ /* 0x000e660008000800 */
[----:B------:R-:W-:Y:S01]  /*62a0*/  IMAD.U32 R2, RZ, RZ, UR6 ;  /* 0x00000006ff027e24 */ /* 0x000fe2000f8e00ff */
[----:B------:R-:W-:Y:S05]  /*62b0*/  MOV R3, UR7 ;  /* 0x0000000700037c02 */ /* 0x000fea0008000f00 */
[----:B-----5:R2:W5:Y:S02]  /*62c0*/  @P3 LDG.E R35, desc[UR48][R2.64] ;  /* 0x0000003002233981 */ /* 0x020564000c1e1900 */
[----:B-12---:R-:W-:Y:S02]  /*62d0*/  @!P3 IMAD.U32 R35, RZ, RZ, UR4 ;  /* 0x00000004ff23be24 */ /* 0x006fe4000f8e00ff */
.L_x_101:
[----:B------:R-:W-:Y:S05]  /*62e0*/  @!P4 BRA `(.L_x_102) ;  /* 0x000000000020c947 */ /* 0x000fea0003800000 */
[----:B------:R-:W-:Y:S04]  /*62f0*/  ISETP.NE.U32.AND P3, PT, R52, RZ, PT ;  /* 0x000000ff3400720c */ /* 0x000fe80003f65070 */
[----:B------:R-:W-:Y:S11]  /*6300*/  ISETP.NE.AND.EX P3, PT, R53, RZ, PT, P3 ;  /* 0x000000ff3500720c */ /* 0x000ff60003f65330 */
[----:B------:R-:W-:Y:S02]  /*6310*/  @!UPT UIADD3 URZ, UPT, UPT, URZ, URZ, URZ ;  /* 0x000000fffffff290 */ /* 0x000fe4000fffe0ff */
[----:B------:R-:W1:Y:S01]  /*6320*/  @P3 LDC.64 R2, c[0x0][0x8a8] ;  /* 0x00022a00ff023b82 */ /* 0x000e620000000a00 */
[----:B------:R-:W-:Y:S04]  /*6330*/  @P3 IMAD R0, R54, UR57, RZ ;  /* 0x0000003936003c24 */ /* 0x000fe8000f8e02ff */
[----:B-1----:R-:W-:Y:S05]  /*6340*/  @P3 IMAD.WIDE R2, R0, 0x4, R2 ;  /* 0x0000000400023825 */ /* 0x002fea00078e0202 */
[----:B-----5:R1:W5:Y:S02]  /*6350*/  @P3 LDG.E R33, desc[UR48][R2.64] ;  /* 0x0000003002213981 */ /* 0x020364000c1e1900 */
[----:B-1----:R-:W2:Y:S02]  /*6360*/  @!P3 LDC R33, c[0x0][0x8a0] ;  /* 0x00022800ff21bb82 */ /* 0x002ea40000000800 */
.L_x_102:
[----:B-----5:R-:W-:Y:S01]  /*6370*/  FSETP.NEU.AND P3, PT, R35, RZ, PT ;  /* 0x000000ff2300720b */ /* 0x020fe20003f6d000 */
[----:B------:R-:W-:Y:S01]  /*6380*/  IMAD.SHL.U32 R79, R19, 0x40, RZ ;  /* 0x00000040134f7824 */ /* 0x000fe200078e00ff */
[----:B------:R-:W-:Y:S01]  /*6390*/  SEL R3, RZ, 0xffffffff, P2 ;  /* 0xffffffffff037807 */ /* 0x000fe20001000000 */
[----:B------:R-:W-:Y:S01]  /*63a0*/  IMAD.SHL.U32 R86, R71, 0x2, RZ ;  /* 0x0000000247567824 */ /* 0x000fe200078e00ff */
[----:B------:R-:W-:Y:S01]  /*63b0*/  @P1 LOP3.LUT P2, RZ, R63, 0xff, RZ, 0xc0, !PT ;  /* 0x000000ff3fff1812 */ /* 0x000fe2000784c0ff */
[----:B------:R-:W-:Y:S01]  /*63c0*/  IMAD.HI.U32 R5, R79, R61, RZ ;  /* 0x0000003d4f057227 */ /* 0x000fe200078e00ff */
[----:B------:R-:W-:Y:S01]  /*63d0*/  @P1 SEL R2, RZ, 0xffffffff, P3 ;  /* 0xffffffffff021807 */ /* 0x000fe20001800000 */
[----:B------:R-:W-:Y:S01]  /*63e0*/  BSSY B1, `(.L_x_103) ;  /* 0x0000039000017945 */ /* 0x000fe20003800000 */
[----:B------:R-:W-:Y:S01]  /*63f0*/  LOP3.LUT R70, R70, 0x1, RZ, 0x3c, !PT ;  /* 0x0000000146467812 */ /* 0x000fe200078e3cff */
[----:B------:R-:W-:Y:S01]  /*6400*/  VIADD R84, R86, UR50 ;  /* 0x0000003256547c36 */ /* 0x000fe20008000000 */
[----:B------:R-:W-:Y:S01]  /*6410*/  @P0 SEL R2, R3, R2, !P2 ;  /* 0x0000000203020207 */ /* 0x000fe20005000000 */
[----:B------:R-:W-:Y:S01]  /*6420*/  IMAD.MOV.U32 R85, RZ, RZ, 0x1 ;  /* 0x00000001ff557424 */ /* 0x000fe200078e00ff */
[----:B------:R-:W-:Y:S01]  /*6430*/  LEA R83, R30, UR50, 0x3 ;  /* 0x000000321e537c11 */ /* 0x000fe2000f8e18ff */
[----:B------:R-:W-:Y:S01]  /*6440*/  IMAD.IADD R34, R32, 0x1, R17 ;  /* 0x0000000120227824 */ /* 0x000fe200078e0211 */
[----:B------:R-:W-:Y:S01]  /*6450*/  @P1 LOP3.LUT R2, R2, 0x1, RZ, 0xc0, !PT ;  /* 0x0000000102021812 */ /* 0x000fe200078ec0ff */
[----:B------:R-:W-:Y:S01]  /*6460*/  IMAD.MOV.U32 R39, RZ, RZ, RZ ;  /* 0x000000ffff277224 */ /* 0x000fe200078e00ff */
[----:B------:R-:W-:Y:S02]  /*6470*/  SHF.L.U32 R0, R69, 0x1f, RZ ;  /* 0x0000001f45007819 */ /* 0x000fe400000006ff */
[----:B------:R-:W-:Y:S02]  /*6480*/  CS2R R50, SRZ ;  /* 0x0000000000327805 */ /* 0x000fe4000001ff00 */
[----:B------:R-:W-:Y:S02]  /*6490*/  ISETP.NE.U32.OR P5, PT, R2, 0x1, !P1 ;  /* 0x000000010200780c */ /* 0x000fe40004fa5470 */
[----:B------:R-:W-:Y:S02]  /*64a0*/  CS2R R48, SRZ ;  /* 0x0000000000307805 */ /* 0x000fe4000001ff00 */
[----:B------:R-:W-:Y:S02]  /*64b0*/  ISETP.NE.AND P2, PT, R60, 0x1, PT ;  /* 0x000000013c00780c */ /* 0x000fe40003f45270 */
[----:B------:R-:W-:Y:S02]  /*64c0*/  CS2R R42, SRZ ;  /* 0x00000000002a7805 */ /* 0x000fe4000001ff00 */
[----:B------:R-:W-:Y:S02]  /*64d0*/  SHF.R.U32.HI R2, RZ, R58, R5 ;  /* 0x0000003aff027219 */ /* 0x000fe40000011605 */
[----:B------:R-:W-:Y:S02]  /*64e0*/  CS2R R40, SRZ ;  /* 0x0000000000287805 */ /* 0x000fe4000001ff00 */
[----:B------:R-:W-:Y:S01]  /*64f0*/  ISETP.NE.AND P4, PT, R59, 0x1, PT ;  /* 0x000000013b00780c */ /* 0x000fe20003f85270 */
[----:B------:R-:W-:Y:S01]  /*6500*/  IMAD.IADD R82, R75, 0x1, R84 ;  /* 0x000000014b527824 */ /* 0x000fe200078e0254 */
[----:B------:R-:W-:Y:S02]  /*6510*/  SEL R77, R79, R2, !P2 ;  /* 0x000000024f4d7207 */ /* 0x000fe40005000000 */
[----:B------:R-:W-:Y:S02]  /*6520*/  PLOP3.LUT P2, PT, PT, PT, UP1, 0x80, 0x8 ;  /* 0x000000000008781c */ /* 0x000fe40003f4f018 */
[----:B------:R-:W-:Y:S01]  /*6530*/  SEL R2, RZ, 0xffffffff, P3 ;  /* 0xffffffffff027807 */ /* 0x000fe20001800000 */
[----:B------:R-:W-:Y:S01]  /*6540*/  IMAD.HI.U32 R78, R77, UR46, RZ ;  /* 0x0000002e4d4e7c27 */ /* 0x000fe2000f8e00ff */
[----:B------:R-:W-:Y:S02]  /*6550*/  @P5 SHF.L.U32 R6, R70, 0x1f, RZ ;  /* 0x0000001f46065819 */ /* 0x000fe400000006ff */
[----:B------:R-:W-:Y:S02]  /*6560*/  LOP3.LUT P3, R80, R63, 0xff, RZ, 0xc0, !PT ;  /* 0x000000ff3f507812 */ /* 0x000fe4000786c0ff */
[----:B------:R-:W1:Y:S01]  /*6570*/  @P5 SYNCS.PHASECHK.TRANS64.TRYWAIT P1, [UR50+0x110], R6 ;  /* 0x00011006ff0055a7 */ /* 0x000e620008021132 */
[----:B------:R-:W-:Y:S02]  /*6580*/  SHF.R.U32.HI R78, RZ, UR47, R78 ;  /* 0x0000002fff4e7c19 */ /* 0x000fe4000801164e */
[----:B------:R-:W-:Y:S02]  /*6590*/  P2R R81, PR, RZ, 0x20 ;  /* 0x00000020ff517803 */ /* 0x000fe40000000000 */
[----:B------:R-:W-:Y:S01]  /*65a0*/  @P2 SEL R2, R3, R2, !P3 ;  /* 0x0000000203022207 */ /* 0x000fe20005800000 */
[----:B------:R-:W-:Y:S01]  /*65b0*/  IMAD.MOV R3, RZ, RZ, -R77 ;  /* 0x000000ffff037224 */ /* 0x000fe200078e0a4d */
[----:B------:R-:W-:Y:S02]  /*65c0*/  SEL R78, R77, R78, !P4 ;  /* 0x0000004e4d4e7207 */ /* 0x000fe40006000000 */
[----:B------:R-:W-:Y:S01]  /*65d0*/  LOP3.LUT R2, R2, 0x1, RZ, 0xc0, !PT ;  /* 0x0000000102027812 */ /* 0x000fe200078ec0ff */
[----:B------:R-:W-:Y:S02]  /*65e0*/  IMAD R79, R60, R3, R79 ;  /* 0x000000033c4f7224 */ /* 0x000fe400078e024f */
[----:B------:R-:W-:Y:S01]  /*65f0*/  IMAD.MOV R4, RZ, RZ, -R78 ;  /* 0x000000ffff047224 */ /* 0x000fe200078e0a4e */
[----:B------:R-:W-:Y:S01]  /*6600*/  ISETP.NE.U32.AND P2, PT, R2, 0x1, PT ;  /* 0x000000010200780c */ /* 0x000fe20003f45070 */
[----:B------:R3:W4:Y:S03]  /*6610*/  SYNCS.PHASECHK.TRANS64.TRYWAIT P0, [R83+URZ+0x170], R0 ;  /* 0x00017000530075a7 */ /* 0x00072600080011ff */
[----:B------:R-:W-:Y:S01]  /*6620*/  P2R R87, PR, RZ, 0x4 ;  /* 0x00000004ff577803 */ /* 0x000fe20000000000 */
[----:B------:R-:W-:Y:S01]  /*6630*/  IMAD R77, R59, R4, R77 ;  /* 0x000000043b4d7224 */ /* 0x000fe200078e024d */
[----:B-1----:R-:W-:Y:S01]  /*6640*/  @P5 SEL R85, RZ, 0x1, !P1 ;  /* 0x00000001ff555807 */ /* 0x002fe20004800000 */
[----:B---3--:R-:W-:Y:S06]  /*6650*/  @!P5 BRA `(.L_x_104) ;  /* 0x000000000044d947 */ /* 0x008fec0003800000 */
[----:B------:R-:W-:Y:S01]  /*6660*/  IMAD.MOV.U32 R50, RZ, RZ, RZ ;  /* 0x000000ffff327224 */ /* 0x000fe200078e00ff */
[----:B------:R-:W-:Y:S01]  /*6670*/  ISETP.NE.AND P1, PT, R85, RZ, PT ;  /* 0x000000ff5500720c */ /* 0x000fe20003f25270 */
[----:B------:R-:W-:Y:S01]  /*6680*/  BSSY B0, `(.L_x_105) ;  /* 0x0000008000007945 */ /* 0x000fe20003800000 */
[----:B------:R-:W-:Y:S02]  /*6690*/  CS2R R42, SRZ ;  /* 0x00000000002a7805 */ /* 0x000fe4000001ff00 */
[----:B------:R-:W-:Y:S02]  /*66a0*/  CS2R R40, SRZ ;  /* 0x0000000000287805 */ /* 0x000fe4000001ff00 */
[----:B------:R-:W-:Y:S07]  /*66b0*/  CS2R R48, SRZ ;  /* 0x0000000000307805 */ /* 0x000fee000001ff00 */
[----:B------:R-:W-:Y:S05]  /*66c0*/  @P1 BRA `(.L_x_106) ;  /* 0x00000000000c1947 */ /* 0x000fea0003800000 */
[----:B------:R-:W-:Y:S04]  /*66d0*/  SHF.L.U32 R3, R70, 0x1f, RZ ;  /* 0x0000001f46037819 */ /* 0x000fe800000006ff */
[----:B------:R-:W1:Y:S02]  /*66e0*/  SYNCS.PHASECHK.TRANS64.TRYWAIT P1, [UR50+0x110], R3 ;  /* 0x00011003ff0075a7 */ /* 0x000e640008021132 */
[----:B-1----:R-:W-:Y:S05]  /*66f0*/  @!P1 BRA `(.L_x_107) ;  /* 0x0000003000789947 */ /* 0x002fea0003800000 */
.L_x_106:
[----:B------:R-:W-:Y:S05]  /*6700*/  BSYNC B0 ;  /* 0x0000000000007941 */ /* 0x000fea0003800000 */
.L_x_105:
[----:B------:R-:W-:Y:S01]  /*6710*/  ISETP.NE.AND P1, PT, R87, RZ, PT ;  /* 0x000000ff5700720c */ /* 0x000fe20003f25270 */
[----:B------:R-:W-:Y:S11]  /*6720*/  HFMA2 R39, -RZ, RZ, 0, 5.9604644775390625e-08 ;  /* 0x00000001ff277431 */ /* 0x000ff600000001ff */
[----:B------:R-:W-:Y:S01]  /*6730*/  @!UPT UIADD3 URZ, UPT, UPT, URZ, URZ, URZ ;  /* 0x000000fffffff290 */ /* 0x000fe2000fffe0ff */
[----:B------:R-:W-:Y:S05]  /*6740*/  @P1 WARPSYNC.ALL ;  /* 0x0000000000001948 */ /* 0x000fea0003800000 */
[----:B------:R3:W1:Y:S04]  /*6750*/  @P1 LDSM.16.M88.4 R40, [R86+UR50+0x200] ;  /* 0x000200325628183b */ /* 0x0006680008000200 */
[----:B------:R3:W1:Y:S02]  /*6760*/  @P1 LDSM.16.M88.4 R48, [R82+0x200] ;  /* 0x000200005230183b */ /* 0x0006640000000200 */
.L_x_104:
[----:B------:R-:W-:Y:S05]  /*6770*/  BSYNC B1 ;  /* 0x0000000000017941 */ /* 0x000fea0003800000 */
.L_x_103:
[----:B-1----:R-:W-:Y:S04]  /*6780*/  SHF.R.U32.HI R2, RZ, 0x15, R34 ;  /* 0x00000015ff027819 */ /* 0x002fe80000011622 */
[----:B------:R-:W-:Y:S01]  /*6790*/  LOP3.LUT P1, RZ, R2, 0x3, R73, 0x48, !PT ;  /* 0x0000000302ff7812 */ /* 0x000fe20007824849 */
[----:B------:R-:W-:Y:S01]  /*67a0*/  @!UPT UIADD3 URZ, UPT, UPT, URZ, URZ, URZ ;  /* 0x000000fffffff290 */ /* 0x000fe2000fffe0ff */
[----:B----4-:R-:W-:Y:S11]  /*67b0*/  @P0 BRA `(.L_x_108) ;  /* 0x0000000000080947 */ /* 0x010ff60003800000 */
[----:B------:R-:W1:Y:S02]  /*67c0*/  SYNCS.PHASECHK.TRANS64.TRYWAIT P0, [R83+URZ+0x170], R0 ;  /* 0x00017000530075a7 */ /* 0x000e6400080011ff */
[----:B-1----:R-:W-:Y:S05]  /*67d0*/  @!P0 BRA `(.L_x_109) ;  /* 0x0000003000588947 */ /* 0x002fea0003800000 */
.L_x_108:
[----:B------:R-:W-:Y:S05]  /*67e0*/  @!P1 BRA `(.L_x_110) ;  /* 0x0000000000409947 */ /* 0x000fea0003800000 */
[----:B------:R-:W4:Y:S01]  /*67f0*/  LDCU.64 UR8, c[0x4][0x70] ;  /* 0x01000e00ff0877ac */ /* 0x000f220008000a00 */
[----:B------:R-:W-:Y:S01]  /*6800*/  MOV R3, 0x0 ;  /* 0x0000000000037802 */ /* 0x000fe20000000f00 */
[----:B------:R-:W-:Y:S02]  /*6810*/  HFMA2 R12, -RZ, RZ, 0, 5.9604644775390625e-08 ;  /* 0x00000001ff0c7431 */ /* 0x000fe400000001ff */
[----:B------:R-:W-:Y:S02]  /*6820*/  IMAD.MOV.U32 R8, RZ, RZ, 0x192 ;  /* 0x00000192ff087424 */ /* 0x000fe400078e00ff */
[----:B------:R-:W-:Y:S01]  /*6830*/  IMAD.MOV.U32 R13, RZ, RZ, RZ ;  /* 0x000000ffff0d7224 */ /* 0x000fe200078e00ff */
[----:B------:R-:W5:Y:S01]  /*6840*/  LDCU.64 UR6, c[0x4][0x78] ;  /* 0x01000f00ff0677ac */ /* 0x000f620008000a00 */
[----:B------:R-:W1:Y:S01]  /*6850*/  LDC.64 R2, c[0x4][R3] ;  /* 0x0100000003027b82 */ /* 0x000e620000000a00 */
[----:B------:R-:W2:Y:S01]  /*6860*/  LDCU.64 UR4, c[0x4][0x10] ;  /* 0x01000200ff0477ac */ /* 0x000ea20008000a00 */
[----:B----4-:R-:W-:Y:S01]  /*6870*/  MOV R5, UR9 ;  /* 0x0000000900057c02 */ /* 0x010fe20008000f00 */
[----:B------:R-:W-:Y:S01]  /*6880*/  IMAD.U32 R4, RZ, RZ, UR8 ;  /* 0x00000008ff047e24 */ /* 0x000fe2000f8e00ff */
[----:B-----5:R-:W-:Y:S01]  /*6890*/  MOV R7, UR7 ;  /* 0x0000000700077c02 */ /* 0x020fe20008000f00 */
[----:B------:R-:W-:Y:S01]  /*68a0*/  IMAD.U32 R6, RZ, RZ, UR6 ;  /* 0x00000006ff067e24 */ /* 0x000fe2000f8e00ff */
[----:B--2---:R-:W-:Y:S01]  /*68b0*/  MOV R11, UR5 ;  /* 0x00000005000b7c02 */ /* 0x004fe20008000f00 */
[----:B------:R-:W-:Y:S02]  /*68c0*/  IMAD.U32 R10, RZ, RZ, UR4 ;  /* 0x00000004ff0a7e24 */ /* 0x000fe4000f8e00ff */
[----:B------:R-:W-:Y:S07]  /*68d0*/  LEPC R20, `(.L_x_110) ;  /* 0x000000001014794e */ /* 0x000fee0000000000 */
[----:B-1-3--:R-:W-:Y:S05]  /*68e0*/  CALL.ABS.NOINC R2 ;  /* 0x0000000002007343 */ /* 0x00afea0003c00000 */
.L_x_110:
[----:B------:R-:W-:Y:S01]  /*68f0*/  SHF.L.U32 R20, R40, 0x10, RZ ;  /* 0x0000001028147819 */ /* 0x000fe200000006ff */
[----:B------:R-:W-:Y:S05]  /*6900*/  WARPSYNC.ALL ;  /* 0x0000000000007948 */ /* 0x000fea0003800000 */
[----:B------:R-:W-:Y:S01]  /*6910*/  R2UR UR4, R34 ;  /* 0x00000000220472ca */ /* 0x000fe200000e0000 */
[----:B------:R-:W-:Y:S01]  /*6920*/  BSSY.RECONVERGENT B0, `(.L_x_111) ;  /* 0x0000050000007945 */ /* 0x000fe20003800200 */
[----:B------:R-:W-:Y:S02]  /*6930*/  LOP3.LUT R21, R40, 0xffff0000, RZ, 0xc0, !PT ;  /* 0xffff000028157812 */ /* 0x000fe400078ec0ff */
[C---:B------:R-:W-:Y:S02]  /*6940*/  SHF.L.U32 R36, R41.reuse, 0x10, RZ ;  /* 0x0000001029247819 */ /* 0x040fe400000006ff */
[----:B------:R-:W-:Y:S02]  /*6950*/  LOP3.LUT R38, R41, 0xffff0000, RZ, 0xc0, !PT ;  /* 0xffff000029267812 */ /* 0x000fe400078ec0ff */
[----:B------:R-:W-:Y:S02]  /*6960*/  SHF.L.U32 R37, R49, 0x10, RZ ;  /* 0x0000001031257819 */ /* 0x000fe400000006ff */
[----:B------:R-:W-:Y:S03]  /*6970*/  ISETP.NE.AND P0, PT, R72, RZ, PT ;  /* 0x000000ff4800720c */ /* 0x000fe60003f05270 */
[----:B------:R-:W1:Y:S02]  /*6980*/  LDTM.16dp256bit.x4 R4, tmem[UR4] ;  /* 0x00000004000479ee */ /* 0x000e640008120000 */
[C---:B-12---:R-:W-:Y:S01]  /*6990*/  FMUL R0, R33.reuse, R4 ;  /* 0x0000000421007220 */ /* 0x046fe20000400000 */
[C---:B------:R-:W-:Y:S01]  /*69a0*/  FMUL R2, R33.reuse, R5 ;  /* 0x0000000521027220 */ /* 0x040fe20000400000 */
[C---:B------:R-:W-:Y:S01]  /*69b0*/  FMUL R3, R33.reuse, R6 ;  /* 0x0000000621037220 */ /* 0x040fe20000400000 */
[----:B------:R-:W-:Y:S01]  /*69c0*/  FMUL R7, R33, R7 ;  /* 0x0000000721077220 */ /* 0x000fe20000400000 */
[C---:B------:R-:W-:Y:S01]  /*69d0*/  FFMA R0, R35.reuse, R20, R0 ;  /* 0x0000001423007223 */ /* 0x040fe20000000000 */
[C---:B------:R-:W-:Y:S01]  /*69e0*/  SHF.L.U32 R20, R42.reuse, 0x10, RZ ;  /* 0x000000102a147819 */ /* 0x040fe200000006ff */
[----:B------:R-:W-:Y:S01]  /*69f0*/  FFMA R2, R35, R21, R2 ;  /* 0x0000001523027223 */ /* 0x000fe20000000002 */
[----:B------:R-:W-:Y:S01]  /*6a00*/  SHF.L.U32 R21, R43, 0x10, RZ ;  /* 0x000000102b157819 */ /* 0x000fe200000006ff */
[----:B------:R-:W-:Y:S01]  /*6a10*/  FFMA R3, R35, R36, R3 ;  /* 0x0000002423037223 */ /* 0x000fe20000000003 */
[----:B------:R-:W-:Y:S01]  /*6a20*/  LOP3.LUT R36, R42, 0xffff0000, RZ, 0xc0, !PT ;  /* 0xffff00002a247812 */ /* 0x000fe200078ec0ff */
[C---:B------:R-:W-:Y:S01]  /*6a30*/  FMUL R4, R33.reuse, R8 ;  /* 0x0000000821047220 */ /* 0x040fe20000400000 */
[----:B------:R-:W-:Y:S01]  /*6a40*/  F2FP.BF16.F32.PACK_AB R44, R2, R0 ;  /* 0x00000000022c723e */ /* 0x000fe200000010ff */
[C---:B------:R-:W-:Y:S01]  /*6a50*/  FMUL R5, R33.reuse, R9 ;  /* 0x0000000921057220 */ /* 0x040fe20000400000 */
[----:B------:R-:W-:Y:S01]  /*6a60*/  FMUL R6, R33, R10 ;  /* 0x0000000a21067220 */ /* 0x000fe20000400000 */
[----:B------:R-:W-:Y:S01]  /*6a70*/  FFMA R7, R35, R38, R7 ;  /* 0x0000002623077223 */ /* 0x000fe20000000007 */
[----:B------:R-:W-:Y:S01]  /*6a80*/  LOP3.LUT R38, R51, 0xffff0000, RZ, 0xc0, !PT ;  /* 0xffff000033267812 */ /* 0x000fe200078ec0ff */
[----:B------:R-:W-:Y:S01]  /*6a90*/  FFMA R4, R35, R20, R4 ;  /* 0x0000001423047223 */ /* 0x000fe20000000004 */
[----:B------:R-:W-:Y:S01]  /*6aa0*/  LOP3.LUT R20, R43, 0xffff0000, RZ, 0xc0, !PT ;  /* 0xffff00002b147812 */ /* 0x000fe200078ec0ff */
[C---:B------:R-:W-:Y:S01]  /*6ab0*/  FFMA R5, R35.reuse, R36, R5 ;  /* 0x0000002423057223 */ /* 0x040fe20000000005 */
[C---:B------:R-:W-:Y:S01]  /*6ac0*/  LOP3.LUT R36, R48.reuse, 0xffff0000, RZ, 0xc0, !PT ;  /* 0xffff000030247812 */ /* 0x040fe200078ec0ff */
[----:B------:R-:W-:Y:S01]  /*6ad0*/  FFMA R6, R35, R21, R6 ;  /* 0x0000001523067223 */ /* 0x000fe20000000006 */
[----:B------:R-:W-:Y:S01]  /*6ae0*/  SHF.L.U32 R21, R48, 0x10, RZ ;  /* 0x0000001030157819 */ /* 0x000fe200000006ff */
[----:B------:R-:W-:Y:S01]  /*6af0*/  FMUL R11, R33, R11 ;  /* 0x0000000b210b7220 */ /* 0x000fe20000400000 */
[----:B------:R-:W-:Y:S01]  /*6b00*/  F2FP.BF16.F32.PACK_AB R45, R7, R3 ;  /* 0x00000003072d723e */ /* 0x000fe200000010ff */
[C---:B------:R-:W-:Y:S01]  /*6b10*/  FMUL R8, R33.reuse, R12 ;  /* 0x0000000c21087220 */ /* 0x040fe20000400000 */
[C---:B------:R-:W-:Y:S01]  /*6b20*/  FMUL R9, R33.reuse, R13 ;  /* 0x0000000d21097220 */ /* 0x040fe20000400000 */
[----:B------:R-:W-:Y:S01]  /*6b30*/  FMUL R10, R33, R14 ;  /* 0x0000000e210a7220 */ /* 0x000fe20000400000 */
[C---:B------:R-:W-:Y:S01]  /*6b40*/  FFMA R11, R35.reuse, R20, R11 ;  /* 0x00000014230b7223 */ /* 0x040fe2000000000b */
[----:B------:R-:W-:Y:S01]  /*6b50*/  FFMA R8, R35, R21, R8 ;  /* 0x0000001523087223 */ /* 0x000fe20000000008 */
[----:B------:R-:W-:Y:S01]  /*6b60*/  LOP3.LUT R20, R49, 0xffff0000, RZ, 0xc0, !PT ;  /* 0xffff000031147812 */ /* 0x000fe200078ec0ff */
[----:B------:R-:W-:Y:S01]  /*6b70*/  FFMA R9, R35, R36, R9 ;  /* 0x0000002423097223 */ /* 0x000fe20000000009 */
[----:B------:R-:W-:Y:S01]  /*6b80*/  FMUL R15, R33, R15 ;  /* 0x0000000f210f7220 */ /* 0x000fe20000400000 */
[C---:B------:R-:W-:Y:S01]  /*6b90*/  SHF.L.U32 R21, R50.reuse, 0x10, RZ ;  /* 0x0000001032157819 */ /* 0x040fe200000006ff */
[----:B------:R-:W-:Y:S01]  /*6ba0*/  FFMA R10, R35, R37, R10 ;  /* 0x00000025230a7223 */ /* 0x000fe2000000000a */
[C---:B------:R-:W-:Y:S01]  /*6bb0*/  FMUL R12, R33.reuse, R16 ;  /* 0x00000010210c7220 */ /* 0x040fe20000400000 */
[----:B------:R-:W-:Y:S01]  /*6bc0*/  LOP3.LUT R36, R50, 0xffff0000, RZ, 0xc0, !PT ;  /* 0xffff000032247812 */ /* 0x000fe200078ec0ff */
[----:B------:R-:W-:Y:S01]  /*6bd0*/  FMUL R13, R33, R17 ;  /* 0x00000011210d7220 */ /* 0x000fe20000400000 */
[----:B------:R-:W-:Y:S01]  /*6be0*/  SHF.L.U32 R37, R51, 0x10, RZ ;  /* 0x0000001033257819 */ /* 0x000fe200000006ff */
[----:B------:R-:W-:Y:S01]  /*6bf0*/  FMUL R14, R33, R18 ;  /* 0x00000012210e7220 */ /* 0x000fe20000400000 */
[----:B------:R-:W-:Y:S01]  /*6c00*/  FFMA R15, R35, R20, R15 ;  /* 0x00000014230f7223 */ /* 0x000fe2000000000f */
[----:B------:R-:W-:Y:S01]  /*6c10*/  FMUL R19, R33, R19 ;  /* 0x0000001321137220 */ /* 0x000fe20000400000 */
[C---:B------:R-:W-:Y:S01]  /*6c20*/  FFMA R12, R35.reuse, R21, R12 ;  /* 0x00000015230c7223 */ /* 0x040fe2000000000c */
[C---:B------:R-:W-:Y:S01]  /*6c30*/  FFMA R13, R35.reuse, R36, R13 ;  /* 0x00000024230d7223 */ /* 0x040fe2000000000d */
[C---:B------:R-:W-:Y:S01]  /*6c40*/  FFMA R14, R35.reuse, R37, R14 ;  /* 0x00000025230e7223 */ /* 0x040fe2000000000e */
[----:B------:R-:W-:Y:S01]  /*6c50*/  FFMA R19, R35, R38, R19 ;  /* 0x0000002623137223 */ /* 0x000fe20000000013 */
[----:B------:R-:W-:Y:S02]  /*6c60*/  F2FP.BF16.F32.PACK_AB R46, R5, R4 ;  /* 0x00000004052e723e */ /* 0x000fe400000010ff */
[----:B------:R-:W-:Y:S02]  /*6c70*/  F2FP.BF16.F32.PACK_AB R47, R11, R6 ;  /* 0x000000060b2f723e */ /* 0x000fe400000010ff */
[----:B------:R-:W-:Y:S02]  /*6c80*/  F2FP.BF16.F32.PACK_AB R88, R9, R8 ;  /* 0x000000080958723e */ /* 0x000fe400000010ff */
[----:B------:R-:W-:Y:S01]  /*6c90*/  F2FP.BF16.F32.PACK_AB R89, R15, R10 ;  /* 0x0000000a0f59723e */ /* 0x000fe200000010ff */
[----:B------:R1:W-:Y:S01]  /*6ca0*/  STSM.16.M88.4 [R84+0x200], R44 ;  /* 0x0002002c54007844 */ /* 0x0003e20000000200 */
[----:B------:R-:W-:Y:S02]  /*6cb0*/  F2FP.BF16.F32.PACK_AB R90, R13, R12 ;  /* 0x0000000c0d5a723e */ /* 0x000fe400000010ff */
[----:B------:R-:W-:Y:S05]  /*6cc0*/  F2FP.BF16.F32.PACK_AB R91, R19, R14 ;  /* 0x0000000e135b723e */ /* 0x000fea00000010ff */
[----:B------:R1:W-:Y:S01]  /*6cd0*/  STSM.16.M88.4 [R82+0x200], R88 ;  /* 0x0002005852007844 */ /* 0x0003e20000000200 */
[----:B------:R-:W-:Y:S01]  /*6ce0*/  @!PT LDS RZ, [RZ] ;  /* 0x00000000fffff984 */ /* 0x000fe20000000800 */
[----:B------:R-:W-:Y:S01]  /*6cf0*/  @!PT LDS RZ, [RZ] ;  /* 0x00000000fffff984 */ /* 0x000fe20000000800 */
[----:B------:R-:W-:Y:S01]  /*6d00*/  @!PT LDS RZ, [RZ] ;  /* 0x00000000fffff984 */ /* 0x000fe20000000800 */
[----:B------:R-:W-:Y:S01]  /*6d10*/  @!PT LDS RZ, [RZ] ;  /* 0x00000000fffff984 */ /* 0x000fe20000000800 */
[----:B------:R2:W-:Y:S07]  /*6d20*/  MEMBAR.ALL.CTA ;  /* 0x0000000000007992 */ /* 0x0005ee0000008000 */
[----:B--2---:R-:W2:Y:S02]  /*6d30*/  FENCE.VIEW.ASYNC.S ;  /* 0x00000000000073c6 */ /* 0x004ea40000000000 */
[----:B--2---:R-:W-:Y:S06]  /*6d40*/  BAR.SYNC.DEFER_BLOCKING 0x1, 0x80 ;  /* 0x0042000000007b1d */ /* 0x004fec0000010000 */
[----:B------:R-:W-:Y:S05]  /*6d50*/  @P0 BRA `(.L_x_112) ;  /* 0x0000000000300947 */ /* 0x000fea0003800000 */
[----:B------:R-:W-:Y:S01]  /*6d60*/  UIADD3 UR6, UPT, UPT, UR50, 0x200, URZ ;  /* 0x0000020032067890 */ /* 0x000fe2000fffe0ff */
[----:B------:R-:W-:Y:S01]  /*6d70*/  R2UR UR42, R79 ;  /* 0x000000004f2a72ca */ /* 0x000fe200000e0000 */
[----:B------:R-:W-:Y:S01]  /*6d80*/  UIADD3 UR4, UP0, UPT, UR54, 0x680, URZ ;  /* 0x0000068036047890 */ /* 0x000fe2000ff1e0ff */
[----:B------:R-:W-:Y:S02]  /*6d90*/  R2UR UR43, R77 ;  /* 0x000000004d2b72ca */ /* 0x000fe400000e0000 */
[----:B------:R-:W-:Y:S01]  /*6da0*/  R2UR UR44, R78 ;  /* 0x000000004e2c72ca */ /* 0x000fe200000e0000 */
[----:B------:R-:W-:Y:S01]  /*6db0*/  IMAD.U32 R74, RZ, RZ, UR6 ;  /* 0x00000006ff4a7e24 */ /* 0x000fe2000f8e00ff */
[----:B------:R-:W-:Y:S04]  /*6dc0*/  UIADD3.X UR5, UPT, UPT, URZ, UR55, URZ, UP0, !UPT ;  /* 0x00000037ff057290 */ /* 0x000fe800087fe4ff */
[----:B------:R-:W-:Y:S11]  /*6dd0*/  R2UR UR40, R74 ;  /* 0x000000004a2872ca */ /* 0x000ff600000e0000 */
[----:B------:R-:W-:Y:S02]  /*6de0*/  @!UPT UIADD3 URZ, UPT, UPT, URZ, URZ, URZ ;  /* 0x000000fffffff290 */ /* 0x000fe4000fffe0ff */
[----:B------:R2:W-:Y:S01]  /*6df0*/  UTMASTG.4D.IM2COL [UR40], [UR4] ;  /* 0x00000028040073b5 */ /* 0x0005e20008058000 */
[----:B------:R0:W-:Y:S01]  /*6e00*/  UTMACMDFLUSH ;  /* 0x00000000000079b7 */ /* 0x0001e20000000000 */
[----:B--2---:R-:W-:Y:S04]  /*6e10*/  DEPBAR.LE SB0, 0x1 ;  /* 0x000080400000791a */ /* 0x004fe80000000000 */
.L_x_112:
[----:B------:R-:W-:Y:S05]  /*6e20*/  BSYNC.RECONVERGENT B0 ;  /* 0x0000000000007941 */ /* 0x000fea0003800200 */
.L_x_111:
[----:B------:R-:W-:Y:S01]  /*6e30*/  BAR.SYNC.DEFER_BLOCKING 0x1, 0x80 ;  /* 0x0042000000007b1d */ /* 0x000fe20000010000 */
[----:B------:R-:W-:Y:S01]  /*6e40*/  ISETP.NE.AND P1, PT, R81, RZ, PT ;  /* 0x000000ff5100720c */ /* 0x000fe20003f25270 */
[----:B------:R-:W-:Y:S01]  /*6e50*/  UISETP.NE.AND UP0, UPT, UR52, URZ, UPT ;  /* 0x000000ff3400728c */ /* 0x000fe2000bf05270 */
[----:B------:R-:W-:Y:S11]  /*6e60*/  LEA R4, R39, UR50, 0x3 ;  /* 0x0000003227047c11 */ /* 0x000ff6000f8e18ff */
[----:B------:R-:W-:Y:S01]  /*6e70*/  @P1 SHF.L.U32 R3, R70, 0x1f, RZ ;  /* 0x0000001f46031819 */ /* 0x000fe200000006ff */
[----:B------:R-:W-:Y:S06]  /*6e80*/  BRA.U !UP0, `(.L_x_113) ;  /* 0x0000000108247547 */ /* 0x000fec000b800000 */
[----:B------:R-:W2:Y:S01]  /*6e90*/  S2R R0, SR_CgaCtaId ;  /* 0x0000000000007919 */ /* 0x000ea20000008800 */
[----:B------:R-:W-:Y:S01]  /*6ea0*/  IMAD.U32 R2, RZ, RZ, UR56 ;  /* 0x00000038ff027e24 */ /* 0x000fe2000f8e00ff */
[----:B------:R-:W-:Y:S04]  /*6eb0*/  UIADD3 UR56, UPT, UPT, UR56, 0x1, URZ ;  /* 0x0000000138387890 */ /* 0x000fe8000fffe0ff */
[----:B------:R-:W-:Y:S01]  /*6ec0*/  @P1 LEA R2, R2, UR50, 0x3 ;  /* 0x0000003202021c11 */ /* 0x000fe2000f8e18ff */
[----:B------:R-:W-:Y:S04]  /*6ed0*/  UISETP.NE.AND UP0, UPT, UR56, 0x4, UPT ;  /* 0x000000043800788c */ /* 0x000fe8000bf05270 */
[----:B------:R-:W-:Y:S01]  /*6ee0*/  @P1 VIADD R5, R2, 0x130 ;  /* 0x0000013002051836 */ /* 0x000fe20000000000 */
[----:B------:R-:W-:Y:S04]  /*6ef0*/  USEL UR56, UR56, URZ, UP0 ;  /* 0x000000ff38387287 */ /* 0x000fe80008000000 */
[----:B--2---:R-:W-:Y:S04]  /*6f00*/  @P1 PRMT R0, R0, 0x654, R5 ;  /* 0x0000065400001816 */ /* 0x004fe80000000005 */
[----:B------:R2:W-:Y:S04]  /*6f10*/  @P1 SYNCS.ARRIVE.TRANS64.RED.A1T0 RZ, [R0+URZ], RZ ;  /* 0x000000ff00ff19a7 */ /* 0x0005e800081004ff */
.L_x_113:
[----:B------:R-:W4:Y:S01]  /*6f20*/  @P1 SYNCS.PHASECHK.TRANS64.TRYWAIT P0, [R4+URZ+0x110], R3 ;  /* 0x00011003040015a7 */ /* 0x000f2200080011ff */
[----:B------:R-:W-:Y:S01]  /*6f30*/  BSSY B1, `(.L_x_114) ;  /* 0x0000013000017945 */ /* 0x000fe20003800000 */
[----:B----4-:R-:W-:Y:S03]  /*6f40*/  @P1 SEL R85, RZ, 0x1, !P0 ;  /* 0x00000001ff551807 */ /* 0x010fe60004000000 */
[----:B------:R-:W-:Y:S05]  /*6f50*/  @!P1 BRA `(.L_x_115) ;  /* 0x0000000000409947 */ /* 0x000fea0003800000 */
[----:B------:R-:W-:Y:S01]  /*6f60*/  ISETP.NE.AND P1, PT, R87, RZ, PT ;  /* 0x000000ff5700720c */ /* 0x000fe20003f25270 */
[----:B------:R-:W-:Y:S01]  /*6f70*/  BSSY B0, `(.L_x_116) ;  /* 0x0000009000007945 */ /* 0x000fe20003800000 */
[----:B------:R-:W-:Y:S11]  /*6f80*/  ISETP.NE.AND P0, PT, R85, RZ, PT ;  /* 0x000000ff5500720c */ /* 0x000ff60003f05270 */
[----:B------:R-:W-:Y:S05]  /*6f90*/  @P1 IMAD R2, R39, 0x1000, R86 ;  /* 0x0000100027021824 */ /* 0x000fea00078e0256 */
[----:B--2---:R-:W-:Y:S05]  /*6fa0*/  @P1 IADD3 R0, PT, PT, R2, UR50, RZ ;  /* 0x0000003202001c10 */ /* 0x004fea000fffe0ff */
[----:B------:R-:W-:Y:S01]  /*6fb0*/  @P1 IMAD.IADD R0, R75, 0x1, R0 ;  /* 0x000000014b001824 */ /* 0x000fe200078e0200 */
[----:B------:R-:W-:Y:S06]  /*6fc0*/  @P0 BRA `(.L_x_117) ;  /* 0x00000000000c0947 */ /* 0x000fec0003800000 */
[----:B------:R-:W-:Y:S04]  /*6fd0*/  SHF.L.U32 R3, R70, 0x1f, RZ ;  /* 0x0000001f46037819 */ /* 0x000fe800000006ff */
[----:B------:R-:W2:Y:S02]  /*6fe0*/  SYNCS.PHASECHK.TRANS64.TRYWAIT P0, [R4+URZ+0x110], R3 ;  /* 0x00011003040075a7 */ /* 0x000ea400080011ff */
[----:B--2---:R-:W-:Y:S05]  /*6ff0*/  @!P0 BRA `(.L_x_118) ;  /* 0x0000002800648947 */ /* 0x004fea0003800000 */
.L_x_117:
[----:B------:R-:W-:Y:S05]  /*7000*/  BSYNC B0 ;  /* 0x0000000000007941 */ /* 0x000fea0003800000 */
.L_x_116:
[----:B------:R-:W-:Y:S02]  /*7010*/  ISETP.NE.AND P0, PT, R87, RZ, PT ;  /* 0x000000ff5700720c */ /* 0x000fe40003f05270 */
[----:B------:R-:W-:Y:S11]  /*7020*/  IADD3 R39, PT, PT, R39, 0x1, RZ ;  /* 0x0000000127277810 */ /* 0x000ff60007ffe0ff */
[----:B------:R-:W-:Y:S05]  /*7030*/  @P0 WARPSYNC.ALL ;  /* 0x0000000000000948 */ /* 0x000fea0003800000 */
[----:B------:R4:W1:Y:S04]  /*7040*/  @P0 LDSM.16.M88.4 R40, [R2+UR50+0x200] ;  /* 0x000200320228083b */ /* 0x0008680008000200 */
[----:B------:R4:W1:Y:S02]  /*7050*/  @P0 LDSM.16.M88.4 R48, [R0+0x200] ;  /* 0x000200000030083b */ /* 0x0008640000000200 */
.L_x_115:
[----:B------:R-:W-:Y:S05]  /*7060*/  BSYNC B1 ;  /* 0x0000000000017941 */ /* 0x000fea0003800000 */
.L_x_114:
[----:B--2-4-:R-:W-:Y:S05]  /*7070*/  VIADD R0, R34, 0x20 ;  /* 0x0000002022007836 */ /* 0x014fea0000000000 */
[----:B------:R-:W-:Y:S04]  /*7080*/  SHF.R.U32.HI R0, RZ, 0x15, R0 ;  /* 0x00000015ff007819 */ /* 0x000fe80000011600 */
[----:B------:R-:W-:Y:S11]  /*7090*/  LOP3.LUT P0, RZ, R0, 0x3, R73, 0x48, !PT ;  /* 0x0000000300ff7812 */ /* 0x000ff60007804849 */
[----:B------:R-:W-:Y:S02]  /*70a0*/  @!UPT UIADD3 URZ, UPT, UPT, URZ, URZ, URZ ;  /* 0x000000fffffff290 */ /* 0x000fe4000fffe0ff */
[----:B------:R-:W-:Y:S05]  /*70b0*/  @!P0 BRA `(.L_x_119) ;  /* 0x0000000000408947 */ /* 0x000fea0003800000 */
[----:B------:R-:W2:Y:S01]  /*70c0*/  LDCU.64 UR8, c[0x4][0x70] ;  /* 0x01000e00ff0877ac */ /* 0x000ea20008000a00 */
[----:B------:R-:W-:Y:S01]  /*70d0*/  MOV R3, 0x0 ;  /* 0x0000000000037802 */ /* 0x000fe20000000f00 */
[----:B------:R-:W-:Y:S02]  /*70e0*/  HFMA2 R12, -RZ, RZ, 0, 5.9604644775390625e-08 ;  /* 0x00000001ff0c7431 */ /* 0x000fe400000001ff */
[----:B------:R-:W-:Y:S02]  /*70f0*/  IMAD.MOV.U32 R8, RZ, RZ, 0x192 ;  /* 0x00000192ff087424 */ /* 0x000fe400078e00ff */
[----:B------:R-:W-:Y:S01]  /*7100*/  IMAD.MOV.U32 R13, RZ, RZ, RZ ;  /* 0x000000ffff0d7224 */ /* 0x000fe200078e00ff */
[----:B------:R-:W4:Y:S01]  /*7110*/  LDCU.64 UR6, c[0x4][0x78] ;  /* 0x01000f00ff0677ac */ /* 0x000f220008000a00 */
[----:B------:R-:W1:Y:S01]  /*7120*/  LDC.64 R2, c[0x4][R3] ;  /* 0x0100000003027b82 */ /* 0x000e620000000a00 */
[----:B------:R-:W5:Y:S01]  /*7130*/  LDCU.64 UR4, c[0x4][0x10] ;  /* 0x01000200ff0477ac */ /* 0x000f620008000a00 */
[----:B--2---:R-:W-:Y:S01]  /*7140*/  MOV R5, UR9 ;  /* 0x0000000900057c02 */ /* 0x004fe20008000f00 */
[----:B------:R-:W-:Y:S01]  /*7150*/  IMAD.U32 R4, RZ, RZ, UR8 ;  /* 0x00000008ff047e24 */ /* 0x000fe2000f8e00ff */
[----:B----4-:R-:W-:Y:S01]  /*7160*/  MOV R7, UR7 ;  /* 0x0000000700077c02 */ /* 0x010fe20008000f00 */
[----:B------:R-:W-:Y:S01]  /*7170*/  IMAD.U32 R6, RZ, RZ, UR6 ;  /* 0x00000006ff067e24 */ /* 0x000fe2000f8e00ff */
[----:B-----5:R-:W-:Y:S01]  /*7180*/  MOV R11, UR5 ;  /* 0x00000005000b7c02 */ /* 0x020fe20008000f00 */
[----:B------:R-:W-:Y:S02]  /*7190*/  IMAD.U32 R10, RZ, RZ, UR4 ;  /* 0x00000004ff0a7e24 */ /* 0x000fe4000f8e00ff */
[----:B------:R-:W-:Y:S07]  /*71a0*/  LEPC R20, `(.L_x_119) ;  /* 0x000000001014794e */ /* 0x000fee0000000000 */
[----:B-1-3--:R-:W-:Y:S05]  /*71b0*/  CALL.ABS.NOINC R2 ;  /* 0x0000000002007343 */ /* 0x00afea0003c00000 */
.L_x_119:
[----:B-1----:R-:W-:Y:S01]  /*71c0*/  SHF.L.U32 R20, R40, 0x10, RZ ;  /* 0x0000001028147819 */ /* 0x002fe200000006ff */
[----:B------:R-:W-:Y:S05]  /*71d0*/  WARPSYNC.ALL ;  /* 0x0000000000007948 */ /* 0x000fea0003800000 */
[----:B------:R-:W-:Y:S01]  /*71e0*/  R2UR UR4, R34 ;  /* 0x00000000220472ca */ /* 0x000fe200000e0000 */
[----:B------:R-:W1:Y:S01]  /*71f0*/  S2R R92, SR_CgaCtaId ;  /* 0x00000000005c7919 */ /* 0x000e620000008800 */
[----:B------:R-:W-:Y:S01]  /*7200*/  LOP3.LUT R21, R40, 0xffff0000, RZ, 0xc0, !PT ;  /* 0xffff000028157812 */ /* 0x000fe200078ec0ff */
[----:B------:R-:W-:Y:S01]  /*7210*/  BSSY.RECONVERGENT B0, `(.L_x_120) ;  /* 0x0000054000007945 */ /* 0x000fe20003800200 */
[----:B------:R-:W-:Y:S02]  /*7220*/  LOP3.LUT R36, R41, 0xffff0000, RZ, 0xc0, !PT ;  /* 0xffff000029247812 */ /* 0x000fe400078ec0ff */
[----:B------:R-:W-:Y:S02]  /*7230*/  SHF.L.U32 R37, R49, 0x10, RZ ;  /* 0x0000001031257819 */ /* 0x000fe400000006ff */
[----:B------:R-:W-:Y:S02]  /*7240*/  LOP3.LUT R38, R51, 0xffff0000, RZ, 0xc0, !PT ;  /* 0xffff000033267812 */ /* 0x000fe400078ec0ff */
[----:B------:R-:W-:Y:S02]  /*7250*/  ISETP.NE.AND P6, PT, R81, RZ, PT ;  /* 0x000000ff5100720c */ /* 0x000fe40003fc5270 */
[----:B------:R-:W-:Y:S01]  /*7260*/  ISETP.NE.AND P0, PT, R72, RZ, PT ;  /* 0x000000ff4800720c */ /* 0x000fe20003f05270 */
[----:B------:R-:W2:Y:S01]  /*7270*/  LDTM.16dp256bit.x4 R4, tmem[UR4+0x20] ;  /* 0x00002004000479ee */ /* 0x000ea20008120000 */
[----:B------:R-:W-:Y:S09]  /*7280*/  MOV R93, UR56 ;  /* 0x00000038005d7c02 */ /* 0x000ff20008000f00 */
[----:B------:R-:W-:Y:S04]  /*7290*/  @P6 LEA R93, R93, UR50, 0x3 ;  /* 0x000000325d5d6c11 */ /* 0x000fe8000f8e18ff */
[----:B------:R-:W-:Y:S04]  /*72a0*/  @P6 IADD3 R93, PT, PT, R93, 0x130, RZ ;  /* 0x000001305d5d6810 */ /* 0x000fe80007ffe0ff */
[----:B-1----:R-:W-:Y:S01]  /*72b0*/  @P6 PRMT R93, R92, 0x654, R93 ;  /* 0x000006545c5d6816 */ /* 0x002fe2000000005d */
[C---:B--2---:R-:W-:Y:S01]  /*72c0*/  FMUL R0, R33.reuse, R4 ;  /* 0x0000000421007220 */ /* 0x044fe20000400000 */
[C---:B------:R-:W-:Y:S01]  /*72d0*/  FMUL R2, R33.reuse, R5 ;  /* 0x0000000521027220 */ /* 0x040fe20000400000 */
[C---:B------:R-:W-:Y:S01]  /*72e0*/  FMUL R3, R33.reuse, R6 ;  /* 0x0000000621037220 */ /* 0x040fe20000400000 */
[----:B------:R-:W-:Y:S01]  /*72f0*/  FMUL R7, R33, R7 ;  /* 0x0000000721077220 */ /* 0x000fe20000400000 */
[----:B------:R-:W-:Y:S01]  /*7300*/  FFMA R0, R35, R20, R0 ;  /* 0x0000001423007223 */ /* 0x000fe20000000000 */
[----:B------:R-:W-:Y:S01]  /*7310*/  SHF.L.U32 R20, R41, 0x10, RZ ;  /* 0x0000001029147819 */ /* 0x000fe200000006ff */
[----:B------:R-:W-:Y:S01]  /*7320*/  FFMA R2, R35, R21, R2 ;  /* 0x0000001523027223 */ /* 0x000fe20000000002 */
[----:B------:R-:W-:Y:S01]  /*7330*/  SHF.L.U32 R21, R43, 0x10, RZ ;  /* 0x000000102b157819 */ /* 0x000fe200000006ff */
[C---:B------:R-:W-:Y:S01]  /*7340*/  FMUL R4, R33.reuse, R8 ;  /* 0x0000000821047220 */ /* 0x040fe20000400000 */
[----:B------:R-:W-:Y:S01]  /*7350*/  FMUL R5, R33, R9 ;  /* 0x0000000921057220 */ /* 0x000fe20000400000 */
[C---:B------:R-:W-:Y:S01]  /*7360*/  FFMA R3, R35.reuse, R20, R3 ;  /* 0x0000001423037223 */ /* 0x040fe20000000003 */
[C---:B------:R-:W-:Y:S01]  /*7370*/  SHF.L.U32 R20, R42.reuse, 0x10, RZ ;  /* 0x000000102a147819 */ /* 0x040fe200000006ff */
[----:B------:R-:W-:Y:S01]  /*7380*/  FFMA R7, R35, R36, R7 ;  /* 0x0000002423077223 */ /* 0x000fe20000000007 */
[----:B------:R-:W-:Y:S01]  /*7390*/  LOP3.LUT R36, R42, 0xffff0000, RZ, 0xc0, !PT ;  /* 0xffff00002a247812 */ /* 0x000fe200078ec0ff */
[----:B------:R-:W-:Y:S01]  /*73a0*/  FMUL R6, R33, R10 ;  /* 0x0000000a21067220 */ /* 0x000fe20000400000 */
[----:B------:R-:W-:Y:S01]  /*73b0*/  F2FP.BF16.F32.PACK_AB R44, R2, R0 ;  /* 0x00000000022c723e */ /* 0x000fe200000010ff */
[----:B------:R-:W-:Y:S01]  /*73c0*/  FFMA R4, R35, R20, R4 ;  /* 0x0000001423047223 */ /* 0x000fe20000000004 */
[----:B------:R-:W-:Y:S01]  /*73d0*/  LOP3.LUT R20, R43, 0xffff0000, RZ, 0xc0, !PT ;  /* 0xffff00002b147812 */ /* 0x000fe200078ec0ff */
[----:B------:R-:W-:Y:S01]  /*73e0*/  FMUL R11, R33, R11 ;  /* 0x0000000b210b7220 */ /* 0x000fe20000400000 */
[----:B------:R-:W-:Y:S01]  /*73f0*/  F2FP.BF16.F32.PACK_AB R45, R7, R3 ;  /* 0x00000003072d723e */ /* 0x000fe200000010ff */
[C---:B------:R-:W-:Y:S01]  /*7400*/  FFMA R5, R35.reuse, R36, R5 ;  /* 0x0000002423057223 */ /* 0x040fe20000000005 */
[----:B------:R-:W-:Y:S01]  /*7410*/  LOP3.LUT R36, R50, 0xffff0000, RZ, 0xc0, !PT ;  /* 0xffff000032247812 */ /* 0x000fe200078ec0ff */
[C---:B------:R-:W-:Y:S01]  /*7420*/  FFMA R6, R35.reuse, R21, R6 ;  /* 0x0000001523067223 */ /* 0x040fe20000000006 */
[C---:B------:R-:W-:Y:S01]  /*7430*/  SHF.L.U32 R21, R48.reuse, 0x10, RZ ;  /* 0x0000001030157819 */ /* 0x040fe200000006ff */
[----:B------:R-:W-:Y:S01]  /*7440*/  FFMA R11, R35, R20, R11 ;  /* 0x00000014230b7223 */ /* 0x000fe2000000000b */
[----:B------:R-:W-:Y:S01]  /*7450*/  LOP3.LUT R20, R48, 0xffff0000, RZ, 0xc0, !PT ;  /* 0xffff000030147812 */ /* 0x000fe200078ec0ff */
[----:B------:R-:W-:Y:S01]  /*7460*/  FMUL R8, R33, R12 ;  /* 0x0000000c21087220 */ /* 0x000fe20000400000 */
[----:B------:R-:W-:Y:S01]  /*7470*/  F2FP.BF16.F32.PACK_AB R46, R5, R4 ;  /* 0x00000004052e723e */ /* 0x000fe200000010ff */
[C---:B------:R-:W-:Y:S01]  /*7480*/  FMUL R9, R33.reuse, R13 ;  /* 0x0000000d21097220 */ /* 0x040fe20000400000 */
[----:B------:R-:W-:Y:S01]  /*7490*/  FMUL R10, R33, R14 ;  /* 0x0000000e210a7220 */ /* 0x000fe20000400000 */
[----:B------:R-:W-:Y:S01]  /*74a0*/  FFMA R8, R35, R21, R8 ;  /* 0x0000001523087223 */ /* 0x000fe20000000008 */
[----:B------:R-:W-:Y:S01]  /*74b0*/  FMUL R15, R33, R15 ;  /* 0x0000000f210f7220 */ /* 0x000fe20000400000 */
[----:B------:R-:W-:Y:S01]  /*74c0*/  FFMA R9, R35, R20, R9 ;  /* 0x0000001423097223 */ /* 0x000fe20000000009 */
[----:B------:R-:W-:Y:S01]  /*74d0*/  LOP3.LUT R20, R49, 0xffff0000, RZ, 0xc0, !PT ;  /* 0xffff000031147812 */ /* 0x000fe200078ec0ff */
[----:B------:R-:W-:Y:S01]  /*74e0*/  FFMA R10, R35, R37, R10 ;  /* 0x00000025230a7223 */ /* 0x000fe2000000000a */
[----:B------:R-:W-:Y:S01]  /*74f0*/  SHF.L.U32 R21, R50, 0x10, RZ ;  /* 0x0000001032157819 */ /* 0x000fe200000006ff */
[C---:B------:R-:W-:Y:S01]  /*7500*/  FMUL R12, R33.reuse, R16 ;  /* 0x00000010210c7220 */ /* 0x040fe20000400000 */
        /* <DEDUP_REMOVED lines=11> */
[----:B------:R-:W-:Y:S01]  /*75c0*/  F2FP.BF16.F32.PACK_AB R89, R15, R10 ;  /* 0x0000000a0f59723e */ /* 0x000fe200000010ff */
[----:B------:R1:W-:Y:S01]  /*75d0*/  STSM.16.M88.4 [R84+0x1200], R44 ;  /* 0x0012002c54007844 */ /* 0x0003e20000000200 */
[----:B------:R-:W-:Y:S02]  /*75e0*/  F2FP.BF16.F32.PACK_AB R90, R13, R12 ;  /* 0x0000000c0d5a723e */ /* 0x000fe400000010ff */
[----:B------:R-:W-:Y:S02]  /*75f0*/  F2FP.BF16.F32.PACK_AB R91, R19, R14 ;  /* 0x0000000e135b723e */ /* 0x000fe400000010ff */
[----:B------:R-:W-:Y:S02]  /*7600*/  LEA R16, R39, UR50, 0x3 ;  /* 0x0000003227107c11 */ /* 0x000fe4000f8e18ff */
[----:B------:R-:W-:Y:S01]  /*7610*/  @P6 SHF.L.U32 R17, R70, 0x1f, RZ ;  /* 0x0000001f46116819 */ /* 0x000fe200000006ff */
        /* <DEDUP_REMOVED lines=9> */
[----:B------:R-:W-:Y:S01]  /*76b0*/  R2UR UR10, R79 ;  /* 0x000000004f0a72ca */ /* 0x000fe200000e0000 */
[----:B------:R-:W-:Y:S01]  /*76c0*/  UIADD3 UR4, UP0, UPT, UR54, 0x680, URZ ;  /* 0x0000068036047890 */ /* 0x000fe2000ff1e0ff */
[----:B------:R-:W-:Y:S01]  /*76d0*/  R2UR UR11, R77 ;  /* 0x000000004d0b72ca */ /* 0x000fe200000e0000 */
[----:B------:R-:W-:Y:S01]  /*76e0*/  UIADD3 UR9, UPT, UPT, UR41, 0x20, URZ ;  /* 0x0000002029097890 */ /* 0x000fe2000fffe0ff */
[----:B------:R-:W-:Y:S01]  /*76f0*/  R2UR UR12, R78 ;  /* 0x000000004e0c72ca */ /* 0x000fe200000e0000 */
[----:B------:R-:W-:Y:S02]  /*7700*/  UIADD3 UR8, UPT, UPT, UR50, 0x1200, URZ ;  /* 0x0000120032087890 */ /* 0x000fe4000fffe0ff */
[----:B------:R-:W-:Y:S10]  /*7710*/  UIADD3.X UR5, UPT, UPT, URZ, UR55, URZ, UP0, !UPT ;  /* 0x00000037ff057290 */ /* 0x000ff400087fe4ff */
[----:B------:R2:W-:Y:S01]  /*7720*/  UTMASTG.4D.IM2COL [UR8], [UR4] ;  /* 0x00000008040073b5 */ /* 0x0005e20008058000 */
[----:B------:R0:W-:Y:S01]  /*7730*/  UTMACMDFLUSH ;  /* 0x00000000000079b7 */ /* 0x0001e20000000000 */
[----:B--2---:R-:W-:Y:S04]  /*7740*/  DEPBAR.LE SB0, 0x1 ;  /* 0x000080400000791a */ /* 0x004fe80000000000 */
.L_x_121:
[----:B------:R-:W-:Y:S05]  /*7750*/  BSYNC.RECONVERGENT B0 ;  /* 0x0000000000007941 */ /* 0x000fea0003800200 */
.L_x_120:
[----:B------:R-:W-:Y:S01]  /*7760*/  BAR.SYNC.DEFER_BLOCKING 0x1, 0x80 ;  /* 0x0042000000007b1d */ /* 0x000fe20000010000 */
[----:B------:R-:W-:Y:S04]  /*7770*/  UIADD3 UR40, UPT, UPT, UR56, 0x1, URZ ;  /* 0x0000000138287890 */ /* 0x000fe8000fffe0ff */
[----:B------:R-:W-:Y:S04]  /*7780*/  UISETP.NE.AND UP0, UPT, UR40, 0x4, UPT ;  /* 0x000000042800788c */ /* 0x000fe8000bf05270 */
[----:B------:R-:W-:Y:S01]  /*7790*/  USEL UR40, UR40, URZ, UP0 ;  /* 0x000000ff28287287 */ /* 0x000fe20008000000 */
[----:B------:R2:W-:Y:S01]  /*77a0*/  @P6 SYNCS.ARRIVE.TRANS64.RED.A1T0 RZ, [R93+URZ], RZ ;  /* 0x000000ff5dff69a7 */ /* 0x0005e200081004ff */
[----:B------:R-:W-:Y:S01]  /*77b0*/  BSSY B1, `(.L_x_122) ;  /* 0x0000014000017945 */ /* 0x000fe20003800000 */
[----:B------:R-:W4:Y:S02]  /*77c0*/  @P6 SYNCS.PHASECHK.TRANS64.TRYWAIT P0, [R16+URZ+0x110], R17 ;  /* 0x00011011100065a7 */ /* 0x000f2400080011ff */
[----:B----4-:R-:W-:Y:S01]  /*77d0*/  @P6 SEL R85, RZ, 0x1, !P0 ;  /* 0x00000001ff556807 */ /* 0x010fe20004000000 */
[----:B--2---:R-:W-:Y:S06]  /*77e0*/  @!P6 BRA `(.L_x_123) ;  /* 0x000000000040e947 */ /* 0x004fec0003800000 */
[----:B------:R-:W-:Y:S01]  /*77f0*/  ISETP.NE.AND P1, PT, R87, RZ, PT ;  /* 0x000000ff5700720c */ /* 0x000fe20003f25270 */
[----:B------:R-:W-:Y:S01]  /*7800*/  BSSY B0, `(.L_x_124) ;  /* 0x0000009000007945 */ /* 0x000fe20003800000 */
[----:B------:R-:W-:Y:S11]  /*7810*/  ISETP.NE.AND P0, PT, R85, RZ, PT ;  /* 0x000000ff5500720c */ /* 0x000ff60003f05270 */
[----:B------:R-:W-:Y:S05]  /*7820*/  @P1 IMAD R2, R39, 0x1000, R86 ;  /* 0x0000100027021824 */ /* 0x000fea00078e0256 */
[----:B------:R-:W-:Y:S05]  /*7830*/  @P1 IADD3 R0, PT, PT, R2, UR50, RZ ;  /* 0x0000003202001c10 */ /* 0x000fea000fffe0ff */
[----:B------:R-:W-:Y:S01]  /*7840*/  @P1 IMAD.IADD R0, R75, 0x1, R0 ;  /* 0x000000014b001824 */ /* 0x000fe200078e0200 */
[----:B------:R-:W-:Y:S06]  /*7850*/  @P0 BRA `(.L_x_125) ;  /* 0x00000000000c0947 */ /* 0x000fec0003800000 */
[----:B------:R-:W-:Y:S04]  /*7860*/  SHF.L.U32 R3, R70, 0x1f, RZ ;  /* 0x0000001f46037819 */ /* 0x000fe800000006ff */
[----:B------:R-:W2:Y:S02]  /*7870*/  SYNCS.PHASECHK.TRANS64.TRYWAIT P0, [R16+URZ+0x110], R3 ;  /* 0x00011003100075a7 */ /* 0x000ea400080011ff */
[----:B--2---:R-:W-:Y:S05]  /*7880*/  @!P0 BRA `(.L_x_126) ;  /* 0x0000002000548947 */ /* 0x004fea0003800000 */
.L_x_125:
[----:B------:R-:W-:Y:S05]  /*7890*/  BSYNC B0 ;  /* 0x0000000000007941 */ /* 0x000fea0003800000 */
.L_x_124:
[----:B------:R-:W-:Y:S02]  /*78a0*/  ISETP.NE.AND P0, PT, R87, RZ, PT ;  /* 0x000000ff5700720c */ /* 0x000fe40003f05270 */
[----:B------:R-:W-:Y:S11]  /*78b0*/  IADD3 R39, PT, PT, R39, 0x1, RZ ;  /* 0x0000000127277810 */ /* 0x000ff60007ffe0ff */
[----:B------:R-:W-:Y:S05]  /*78c0*/  @P0 WARPSYNC.ALL ;  /* 0x0000000000000948 */ /* 0x000fea0003800000 */
[----:B------:R4:W1:Y:S04]  /*78d0*/  @P0 LDSM.16.M88.4 R40, [R2+UR50+0x200] ;  /* 0x000200320228083b */ /* 0x0008680008000200 */
[----:B------:R4:W1:Y:S02]  /*78e0*/  @P0 LDSM.16.M88.4 R48, [R0+0x200] ;  /* 0x000200000030083b */ /* 0x0008640000000200 */
.L_x_123:
[----:B------:R-:W-:Y:S05]  /*78f0*/  BSYNC B1 ;  /* 0x0000000000017941 */ /* 0x000fea0003800000 */
.L_x_122:
[----:B----4-:R-:W-:Y:S05]  /*7900*/  VIADD R0, R34, 0x40 ;  /* 0x0000004022007836 */ /* 0x010fea0000000000 */
[----:B------:R-:W-:Y:S04]  /*7910*/  SHF.R.U32.HI R0, RZ, 0x15, R0 ;  /* 0x00000015ff007819 */ /* 0x000fe80000011600 */
[----:B------:R-:W-:Y:S11]  /*7920*/  LOP3.LUT P0, RZ, R0, 0x3, R73, 0x48, !PT ;  /* 0x0000000300ff7812 */ /* 0x000ff60007804849 */
[----:B------:R-:W-:Y:S02]  /*7930*/  @!UPT UIADD3 URZ, UPT, UPT, URZ, URZ, URZ ;  /* 0x000000fffffff290 */ /* 0x000fe4000fffe0ff */
[----:B------:R-:W-:Y:S05]  /*7940*/  @!P0 BRA `(.L_x_127) ;  /* 0x0000000000408947 */ /* 0x000fea0003800000 */
[----:B------:R-:W4:Y:S01]  /*7950*/  LDCU.64 UR8, c[0x4][0x70] ;  /* 0x01000e00ff0877ac */ /* 0x000f220008000a00 */
[----:B--2---:R-:W-:Y:S01]  /*7960*/  MOV R3, 0x0 ;  /* 0x0000000000037802 */ /* 0x004fe20000000f00 */
[----:B------:R-:W-:Y:S02]  /*7970*/  HFMA2 R12, -RZ, RZ, 0, 5.9604644775390625e-08 ;  /* 0x00000001ff0c7431 */ /* 0x000fe400000001ff */
[----:B------:R-:W-:Y:S02]  /*7980*/  IMAD.MOV.U32 R8, RZ, RZ, 0x192 ;  /* 0x00000192ff087424 */ /* 0x000fe400078e00ff */
[----:B------:R-:W-:Y:S01]  /*7990*/  IMAD.MOV.U32 R13, RZ, RZ, RZ ;  /* 0x000000ffff0d7224 */ /* 0x000fe200078e00ff */
[----:B------:R-:W2:Y:S01]  /*79a0*/  LDCU.64 UR6, c[0x4][0x78] ;  /* 0x01000f00ff0677ac */ /* 0x000ea20008000a00 */
[----:B------:R-:W1:Y:S01]  /*79b0*/  LDC.64 R2, c[0x4][R3] ;  /* 0x0100000003027b82 */ /* 0x000e620000000a00 */
[----:B------:R-:W5:Y:S01]  /*79c0*/  LDCU.64 UR4, c[0x4][0x10] ;  /* 0x01000200ff0477ac */ /* 0x000f620008000a00 */
[----:B----4-:R-:W-:Y:S01]  /*79d0*/  MOV R5, UR9 ;  /* 0x0000000900057c02 */ /* 0x010fe20008000f00 */
[----:B------:R-:W-:Y:S01]  /*79e0*/  IMAD.U32 R4, RZ, RZ, UR8 ;  /* 0x00000008ff047e24 */ /* 0x000fe2000f8e00ff */
[----:B--2---:R-:W-:Y:S01]  /*79f0*/  MOV R7, UR7 ;  /* 0x0000000700077c02 */ /* 0x004fe20008000f00 */
[----:B------:R-:W-:Y:S01]  /*7a00*/  IMAD.U32 R6, RZ, RZ, UR6 ;  /* 0x00000006ff067e24 */ /* 0x000fe2000f8e00ff */
[----:B-----5:R-:W-:Y:S01]  /*7a10*/  MOV R11, UR5 ;  /* 0x00000005000b7c02 */ /* 0x020fe20008000f00 */
[----:B------:R-:W-:Y:S02]  /*7a20*/  IMAD.U32 R10, RZ, RZ, UR4 ;  /* 0x00000004ff0a7e24 */ /* 0x000fe4000f8e00ff */
[----:B------:R-:W-:Y:S07]  /*7a30*/  LEPC R20, `(.L_x_127) ;  /* 0x000000001014794e */ /* 0x000fee0000000000 */
[----:B-1-3--:R-:W-:Y:S05]  /*7a40*/  CALL.ABS.NOINC R2 ;  /* 0x0000000002007343 */ /* 0x00afea0003c00000 */
.L_x_127:
[----:B-1----:R-:W-:Y:S01]  /*7a50*/  SHF.L.U32 R20, R40, 0x10, RZ ;  /* 0x0000001028147819 */ /* 0x002fe200000006ff */
[----:B------:R-:W-:Y:S05]  /*7a60*/  WARPSYNC.ALL ;  /* 0x0000000000007948 */ /* 0x000fea0003800000 */
[----:B------:R-:W-:Y:S01]  /*7a70*/  R2UR UR4, R34 ;  /* 0x00000000220472ca */ /* 0x000fe200000e0000 */
[----:B------:R-:W-:Y:S01]  /*7a80*/  BSSY.RECONVERGENT B0, `(.L_x_128) ;  /* 0x0000055000007945 */ /* 0x000fe20003800200 */
[----:B------:R-:W-:Y:S02]  /*7a90*/  LOP3.LUT R21, R40, 0xffff0000, RZ, 0xc0, !PT ;  /* 0xffff000028157812 */ /* 0x000fe400078ec0ff */
[----:B------:R-:W-:Y:S02]  /*7aa0*/  LOP3.LUT R36, R41, 0xffff0000, RZ, 0xc0, !PT ;  /* 0xffff000029247812 */ /* 0x000fe400078ec0ff */
[----:B------:R-:W-:Y:S02]  /*7ab0*/  SHF.L.U32 R37, R43, 0x10, RZ ;  /* 0x000000102b257819 */ /* 0x000fe400000006ff */
[----:B------:R-:W-:Y:S02]  /*7ac0*/  LOP3.LUT R38, R51, 0xffff0000, RZ, 0xc0, !PT ;  /* 0xffff000033267812 */ /* 0x000fe400078ec0ff */
[----:B------:R-:W-:Y:S02]  /*7ad0*/  ISETP.NE.AND P6, PT, R81, RZ, PT ;  /* 0x000000ff5100720c */ /* 0x000fe40003fc5270 */
[----:B------:R-:W-:Y:S01]  /*7ae0*/  ISETP.NE.AND P0, PT, R72, RZ, PT ;  /* 0x000000ff4800720c */ /* 0x000fe20003f05270 */
[----:B--2---:R-:W1:Y:S01]  /*7af0*/  LDTM.16dp256bit.x4 R4, tmem[UR4+0x40] ;  /* 0x00004004000479ee */ /* 0x004e620008120000 */
[----:B------:R-:W-:Y:S09]  /*7b00*/  MOV R93, UR40 ;  /* 0x00000028005d7c02 */ /* 0x000ff20008000f00 */
[----:B------:R-:W-:Y:S04]  /*7b10*/  @P6 LEA R93, R93, UR50, 0x3 ;  /* 0x000000325d5d6c11 */ /* 0x000fe8000f8e18ff */
[----:B------:R-:W-:Y:S04]  /*7b20*/  @P6 IADD3 R93, PT, PT, R93, 0x130, RZ ;  /* 0x000001305d5d6810 */ /* 0x000fe80007ffe0ff */
[----:B------:R-:W-:Y:S01]  /*7b30*/  @P6 PRMT R93, R92, 0x654, R93 ;  /* 0x000006545c5d6816 */ /* 0x000fe2000000005d */
[C---:B-1----:R-:W-:Y:S01]  /*7b40*/  FMUL R0, R33.reuse, R4 ;  /* 0x0000000421007220 */ /* 0x042fe20000400000 */
[C---:B------:R-:W-:Y:S01]  /*7b50*/  FMUL R2, R33.reuse, R5 ;  /* 0x0000000521027220 */ /* 0x040fe20000400000 */
[C---:B------:R-:W-:Y:S01]  /*7b60*/  FMUL R3, R33.reuse, R6 ;  /* 0x0000000621037220 */ /* 0x040fe20000400000 */
[----:B------:R-:W-:Y:S01]  /*7b70*/  FMUL R7, R33, R7 ;  /* 0x0000000721077220 */ /* 0x000fe20000400000 */
[----:B------:R-:W-:Y:S01]  /*7b80*/  FFMA R0, R35, R20, R0 ;  /* 0x0000001423007223 */ /* 0x000fe20000000000 */
[----:B------:R-:W-:Y:S01]  /*7b90*/  SHF.L.U32 R20, R41, 0x10, RZ ;  /* 0x0000001029147819 */ /* 0x000fe200000006ff */
[----:B------:R-:W-:Y:S01]  /*7ba0*/  FFMA R2, R35, R21, R2 ;  /* 0x0000001523027223 */ /* 0x000fe20000000002 */
[C---:B------:R-:W-:Y:S01]  /*7bb0*/  SHF.L.U32 R21, R42.reuse, 0x10, RZ ;  /* 0x000000102a157819 */ /* 0x040fe200000006ff */
[C---:B------:R-:W-:Y:S01]  /*7bc0*/  FMUL R4, R33.reuse, R8 ;  /* 0x0000000821047220 */ /* 0x040fe20000400000 */
[----:B------:R-:W-:Y:S01]  /*7bd0*/  FMUL R5, R33, R9 ;  /* 0x0000000921057220 */ /* 0x000fe20000400000 */
[C---:B------:R-:W-:Y:S01]  /*7be0*/  FFMA R3, R35.reuse, R20, R3 ;  /* 0x0000001423037223 */ /* 0x040fe20000000003 */
[----:B------:R-:W-:Y:S01]  /*7bf0*/  LOP3.LUT R20, R42, 0xffff0000, RZ, 0xc0, !PT ;  /* 0xffff00002a147812 */ /* 0x000fe200078ec0ff */
[----:B------:R-:W-:Y:S01]  /*7c00*/  FFMA R7, R35, R36, R7 ;  /* 0x0000002423077223 */ /* 0x000fe20000000007 */
[----:B------:R-:W-:Y:S01]  /*7c10*/  LOP3.LUT R36, R43, 0xffff0000, RZ, 0xc0, !PT ;  /* 0xffff00002b247812 */ /* 0x000fe200078ec0ff */
[C---:B------:R-:W-:Y:S01]  /*7c20*/  FMUL R6, R33.reuse, R10 ;  /* 0x0000000a21067220 */ /* 0x040fe20000400000 */
[----:B------:R-:W-:Y:S01]  /*7c30*/  F2FP.BF16.F32.PACK_AB R44, R2, R0 ;  /* 0x00000000022c723e */ /* 0x000fe200000010ff */
[----:B------:R-:W-:Y:S01]  /*7c40*/  FMUL R11, R33, R11 ;  /* 0x0000000b210b7220 */ /* 0x000fe20000400000 */
[----:B------:R-:W-:Y:S01]  /*7c50*/  F2FP.BF16.F32.PACK_AB R45, R7, R3 ;  /* 0x00000003072d723e */ /* 0x000fe200000010ff */
[----:B------:R-:W-:Y:S01]  /*7c60*/  FFMA R4, R35, R21, R4 ;  /* 0x0000001523047223 */ /* 0x000fe20000000004 */
[----:B------:R-:W-:Y:S01]  /*7c70*/  SHF.L.U32 R21, R49, 0x10, RZ ;  /* 0x0000001031157819 */ /* 0x000fe200000006ff */
[C---:B------:R-:W-:Y:S01]  /*7c80*/  FFMA R5, R35.reuse, R20, R5 ;  /* 0x0000001423057223 */ /* 0x040fe20000000005 */
[C---:B------:R-:W-:Y:S01]  /*7c90*/  SHF.L.U32 R20, R48.reuse, 0x10, RZ ;  /* 0x0000001030147819 */ /* 0x040fe200000006ff */
[----:B------:R-:W-:Y:S01]  /*7ca0*/  FFMA R6, R35, R37, R6 ;  /* 0x0000002523067223 */ /* 0x000fe20000000006 */
[----:B------:R-:W-:Y:S01]  /*7cb0*/  SHF.L.U32 R37, R51, 0x10, RZ ;  /* 0x0000001033257819 */ /* 0x000fe200000006ff */
[----:B------:R-:W-:Y:S01]  /*7cc0*/  FFMA R11, R35, R36, R11 ;  /* 0x00000024230b7223 */ /* 0x000fe2000000000b */
[----:B------:R-:W-:Y:S01]  /*7cd0*/  LOP3.LUT R36, R48, 0xffff0000, RZ, 0xc0, !PT ;  /* 0xffff000030247812 */ /* 0x000fe200078ec0ff */
[----:B------:R-:W-:Y:S01]  /*7ce0*/  FMUL R8, R33, R12 ;  /* 0x0000000c21087220 */ /* 0x000fe20000400000 */
[----:B------:R-:W-:Y:S01]  /*7cf0*/  F2FP.BF16.F32.PACK_AB R46, R5, R4 ;  /* 0x00000004052e723e */ /* 0x000fe200000010ff */
[C---:B------:R-:W-:Y:S01]  /*7d00*/  FMUL R9, R33.reuse, R13 ;  /* 0x0000000d21097220 */ /* 0x040fe20000400000 */
[----:B------:R-:W-:Y:S01]  /*7d10*/  FMUL R10, R33, R14 ;  /* 0x0000000e210a7220 */ /* 0x000fe20000400000 */
[----:B------:R-:W-:Y:S01]  /*7d20*/  FFMA R8, R35, R20, R8 ;  /* 0x0000001423087223 */ /* 0x000fe20000000008 */
[----:B------:R-:W-:Y:S01]  /*7d30*/  LOP3.LUT R20, R49, 0xffff0000, RZ, 0xc0, !PT ;  /* 0xffff000031147812 */ /* 0x000fe200078ec0ff */
[C---:B------:R-:W-:Y:S01]  /*7d40*/  FFMA R9, R35.reuse, R36, R9 ;  /* 0x0000002423097223 */ /* 0x040fe20000000009 */
[----:B------:R-:W-:Y:S01]  /*7d50*/  FFMA R10, R35, R21, R10 ;  /* 0x00000015230a7223 */ /* 0x000fe2000000000a */
[C---:B------:R-:W-:Y:S01]  /*7d60*/  FMUL R15, R33.reuse, R15 ;  /* 0x0000000f210f7220 */ /* 0x040fe20000400000 */
[C---:B------:R-:W-:Y:S01]  /*7d70*/  SHF.L.U32 R21, R50.reuse, 0x10, RZ ;  /* 0x0000001032157819 */ /* 0x040fe200000006ff */
[C---:B------:R-:W-:Y:S01]  /*7d80*/  FMUL R12, R33.reuse, R16 ;  /* 0x00000010210c7220 */ /* 0x040fe20000400000 */
[----:B------:R-:W-:Y:S01]  /*7d90*/  LOP3.LUT R36, R50, 0xffff0000, RZ, 0xc0, !PT ;  /* 0xffff000032247812 */ /* 0x000fe200078ec0ff */
[C---:B------:R-:W-:Y:S01]  /*7da0*/  FMUL R13, R33.reuse, R17 ;  /* 0x00000011210d7220 */ /* 0x040fe20000400000 */
        /* <DEDUP_REMOVED lines=34> */
.L_x_129:
[----:B------:R-:W-:Y:S05]  /*7fd0*/  BSYNC.RECONVERGENT B0 ;  /* 0x0000000000007941 */ /* 0x000fea0003800200 */
.L_x_128:
        /* <DEDUP_REMOVED lines=19> */
.L_x_133:
[----:B------:R-:W-:Y:S05]  /*8110*/  BSYNC B0 ;  /* 0x0000000000007941 */ /* 0x000fea0003800000 */
.L_x_132:
[----:B------:R-:W-:Y:S11]  /*8120*/  ISETP.NE.AND P0, PT, R87, RZ, PT ;  /* 0x000000ff5700720c */ /* 0x000ff60003f05270 */
[----:B------:R-:W-:Y:S02]  /*8130*/  @!UPT UIADD3 URZ, UPT, UPT, URZ, URZ, URZ ;  /* 0x000000fffffff290 */ /* 0x000fe4000fffe0ff */
[----:B------:R-:W-:Y:S05]  /*8140*/  @P0 WARPSYNC.ALL ;  /* 0x0000000000000948 */ /* 0x000fea0003800000 */
[----:B------:R4:W1:Y:S04]  /*8150*/  @P0 LDSM.16.M88.4 R40, [R39+UR50+0x200] ;  /* 0x000200322728083b */ /* 0x0008680008000200 */
[----:B------:R4:W1:Y:S02]  /*8160*/  @P0 LDSM.16.M88.4 R48, [R2+0x200] ;  /* 0x000200000230083b */ /* 0x0008640000000200 */
.L_x_131:
[----:B------:R-:W-:Y:S05]  /*8170*/  BSYNC B1 ;  /* 0x0000000000017941 */ /* 0x000fea0003800000 */
.L_x_130:
[----:B--2---:R-:W-:Y:S05]  /*8180*/  VIADD R0, R34, 0x60 ;  /* 0x0000006022007836 */ /* 0x004fea0000000000 */
        /* <DEDUP_REMOVED lines=9> */
[----:B------:R-:W5:Y:S01]  /*8220*/  LDCU.64 UR6, c[0x4][0x78] ;  /* 0x01000f00ff0677ac */ /* 0x000f620008000a00 */
[----:B----4-:R-:W4:Y:S01]  /*8230*/  LDC.64 R2, c[0x4][R3] ;  /* 0x0100000003027b82 */ /* 0x010f220000000a00 */
[----:B------:R-:W3:Y:S01]  /*8240*/  LDCU.64 UR4, c[0x4][0x10] ;  /* 0x01000200ff0477ac */ /* 0x000ee20008000a00 */
[----:B--2---:R-:W-:Y:S01]  /*8250*/  MOV R5, UR9 ;  /* 0x0000000900057c02 */ /* 0x004fe20008000f00 */
[----:B------:R-:W-:Y:S01]  /*8260*/  IMAD.U32 R4, RZ, RZ, UR8 ;  /* 0x00000008ff047e24 */ /* 0x000fe2000f8e00ff */
[----:B-----5:R-:W-:Y:S01]  /*8270*/  MOV R7, UR7 ;  /* 0x0000000700077c02 */ /* 0x020fe20008000f00 */
[----:B------:R-:W-:Y:S01]  /*8280*/  IMAD.U32 R6, RZ, RZ, UR6 ;  /* 0x00000006ff067e24 */ /* 0x000fe2000f8e00ff */
[----:B---3--:R-:W-:Y:S01]  /*8290*/  MOV R11, UR5 ;  /* 0x00000005000b7c02 */ /* 0x008fe20008000f00 */
[----:B------:R-:W-:Y:S02]  /*82a0*/  IMAD.U32 R10, RZ, RZ, UR4 ;  /* 0x00000004ff0a7e24 */ /* 0x000fe4000f8e00ff */
[----:B------:R-:W-:Y:S07]  /*82b0*/  LEPC R20, `(.L_x_135) ;  /* 0x000000001014794e */ /* 0x000fee0000000000 */
[----:B-1--4-:R-:W-:Y:S05]  /*82c0*/  CALL.ABS.NOINC R2 ;  /* 0x0000000002007343 */ /* 0x012fea0003c00000 */
.L_x_135:
[----:B------:R-:W-:Y:S01]  /*82d0*/  ISETP.NE.AND P0, PT, R72, RZ, PT ;  /* 0x000000ff4800720c */ /* 0x000fe20003f05270 */
[----:B------:R-:W-:Y:S05]  /*82e0*/  WARPSYNC.ALL ;  /* 0x0000000000007948 */ /* 0x000fea0003800000 */
[----:B------:R-:W-:Y:S01]  /*82f0*/  R2UR UR4, R34 ;  /* 0x00000000220472ca */ /* 0x000fe200000e0000 */
[----:B------:R-:W-:Y:S01]  /*8300*/  BSSY.RECONVERGENT B0, `(.L_x_136) ;  /* 0x0000053000007945 */ /* 0x000fe20003800200 */
[----:B------:R-:W-:Y:S02]  /*8310*/  R2UR UR5, R83 ;  /* 0x00000000530572ca */ /* 0x000fe400000e0000 */
[C---:B-1----:R-:W-:Y:S02]  /*8320*/  SHF.L.U32 R20, R40.reuse, 0x10, RZ ;  /* 0x0000001028147819 */ /* 0x042fe400000006ff */
[----:B------:R-:W-:Y:S02]  /*8330*/  LOP3.LUT R36, R40, 0xffff0000, RZ, 0xc0, !PT ;  /* 0xffff000028247812 */ /* 0x000fe400078ec0ff */
[C---:B------:R-:W-:Y:S02]  /*8340*/  SHF.L.U32 R21, R41.reuse, 0x10, RZ ;  /* 0x0000001029157819 */ /* 0x040fe400000006ff */
[----:B------:R-:W-:Y:S02]  /*8350*/  LOP3.LUT R38, R41, 0xffff0000, RZ, 0xc0, !PT ;  /* 0xffff000029267812 */ /* 0x000fe400078ec0ff */
[C---:B------:R-:W-:Y:S01]  /*8360*/  SHF.L.U32 R37, R42.reuse, 0x10, RZ ;  /* 0x000000102a257819 */ /* 0x040fe200000006ff */
[----:B------:R-:W1:Y:S01]  /*8370*/  LDTM.16dp256bit.x4 R4, tmem[UR4+0x60] ;  /* 0x00006004000479ee */ /* 0x000e620008120000 */
[----:B------:R-:W-:Y:S01]  /*8380*/  LOP3.LUT R40, R42, 0xffff0000, RZ, 0xc0, !PT ;  /* 0xffff00002a287812 */ /* 0x000fe200078ec0ff */
[----:B------:R-:W-:Y:S01]  /*8390*/  NOP ;  /* 0x0000000000007918 */ /* 0x000fe20000000000 */
[C---:B----4-:R-:W-:Y:S01]  /*83a0*/  SHF.L.U32 R39, R43.reuse, 0x10, RZ ;  /* 0x000000102b277819 */ /* 0x050fe200000006ff */
[----:B------:R-:W-:Y:S01]  /*83b0*/  UIADD3 UR5, UPT, UPT, UR5, 0x180, URZ ;  /* 0x0000018005057890 */ /* 0x000fe2000fffe0ff */
[----:B------:R-:W-:Y:S02]  /*83c0*/  LOP3.LUT R41, R43, 0xffff0000, RZ, 0xc0, !PT ;  /* 0xffff00002b297812 */ /* 0x000fe400078ec0ff */
[C---:B------:R-:W-:Y:S01]  /*83d0*/  SHF.L.U32 R42, R48.reuse, 0x10, RZ ;  /* 0x00000010302a7819 */ /* 0x040fe200000006ff */
[----:B------:R-:W-:Y:S01]  /*83e0*/  UPRMT UR5, UR45, 0x654, UR5 ;  /* 0x000006542d057896 */ /* 0x000fe20008000005 */
[----:B------:R-:W-:Y:S02]  /*83f0*/  LOP3.LUT R43, R48, 0xffff0000, RZ, 0xc0, !PT ;  /* 0xffff0000302b7812 */ /* 0x000fe400078ec0ff */
[C---:B------:R-:W-:Y:S02]  /*8400*/  SHF.L.U32 R44, R49.reuse, 0x10, RZ ;  /* 0x00000010312c7819 */ /* 0x040fe400000006ff */
[----:B------:R-:W-:Y:S02]  /*8410*/  LOP3.LUT R46, R49, 0xffff0000, RZ, 0xc0, !PT ;  /* 0xffff0000312e7812 */ /* 0x000fe400078ec0ff */
[C---:B------:R-:W-:Y:S02]  /*8420*/  SHF.L.U32 R45, R50.reuse, 0x10, RZ ;  /* 0x00000010322d7819 */ /* 0x040fe400000006ff */
[----:B-1----:R-:W-:Y:S01]  /*8430*/  SYNCS.ARRIVE.TRANS64.RED.A1T0 RZ, [UR5], RZ ;  /* 0x000000ffffff79a7 */ /* 0x002fe20008100405 */
[----:B------:R-:W-:Y:S02]  /*8440*/  LOP3.LUT R48, R50, 0xffff0000, RZ, 0xc0, !PT ;  /* 0xffff000032307812 */ /* 0x000fe400078ec0ff */
[C---:B------:R-:W-:Y:S02]  /*8450*/  SHF.L.U32 R47, R51.reuse, 0x10, RZ ;  /* 0x00000010332f7819 */ /* 0x040fe400000006ff */
[----:B------:R-:W-:Y:S01]  /*8460*/  LOP3.LUT R50, R51, 0xffff0000, RZ, 0xc0, !PT ;  /* 0xffff000033327812 */ /* 0x000fe200078ec0ff */
[C---:B------:R-:W-:Y:S01]  /*8470*/  FMUL R4, R33.reuse, R4 ;  /* 0x0000000421047220 */ /* 0x040fe20000400000 */
[C---:B------:R-:W-:Y:S01]  /*8480*/  FMUL R5, R33.reuse, R5 ;  /* 0x0000000521057220 */ /* 0x040fe20000400000 */
[C---:B------:R-:W-:Y:S01]  /*8490*/  FMUL R6, R33.reuse, R6 ;  /* 0x0000000621067220 */ /* 0x040fe20000400000 */
[----:B------:R-:W-:Y:S01]  /*84a0*/  FMUL R7, R33, R7 ;  /* 0x0000000721077220 */ /* 0x000fe20000400000 */
[C---:B------:R-:W-:Y:S01]  /*84b0*/  FFMA R4, R35.reuse, R20, R4 ;  /* 0x0000001423047223 */ /* 0x040fe20000000004 */
[C---:B------:R-:W-:Y:S01]  /*84c0*/  FFMA R5, R35.reuse, R36, R5 ;  /* 0x0000002423057223 */ /* 0x040fe20000000005 */
[C---:B------:R-:W-:Y:S01]  /*84d0*/  FFMA R6, R35.reuse, R21, R6 ;  /* 0x0000001523067223 */ /* 0x040fe20000000006 */
[----:B------:R-:W-:Y:S01]  /*84e0*/  FFMA R7, R35, R38, R7 ;  /* 0x0000002623077223 */ /* 0x000fe20000000007 */
[C---:B------:R-:W-:Y:S01]  /*84f0*/  FMUL R8, R33.reuse, R8 ;  /* 0x0000000821087220 */ /* 0x040fe20000400000 */
[----:B------:R-:W-:Y:S01]  /*8500*/  FMUL R9, R33, R9 ;  /* 0x0000000921097220 */ /* 0x000fe20000400000 */
[----:B------:R-:W-:Y:S01]  /*8510*/  F2FP.BF16.F32.PACK_AB R88, R5, R4 ;  /* 0x000000040558723e */ /* 0x000fe200000010ff */
[----:B------:R-:W-:Y:S01]  /*8520*/  FMUL R0, R33, R10 ;  /* 0x0000000a21007220 */ /* 0x000fe20000400000 */
[----:B------:R-:W-:Y:S01]  /*8530*/  F2FP.BF16.F32.PACK_AB R89, R7, R6 ;  /* 0x000000060759723e */ /* 0x000fe200000010ff */
[C---:B------:R-:W-:Y:S01]  /*8540*/  FFMA R8, R35.reuse, R37, R8 ;  /* 0x0000002523087223 */ /* 0x040fe20000000008 */
[----:B------:R-:W-:Y:S01]  /*8550*/  FFMA R9, R35, R40, R9 ;  /* 0x0000002823097223 */ /* 0x000fe20000000009 */
[C---:B------:R-:W-:Y:S01]  /*8560*/  FMUL R2, R33.reuse, R11 ;  /* 0x0000000b21027220 */ /* 0x040fe20000400000 */
[C---:B------:R-:W-:Y:S01]  /*8570*/  FMUL R3, R33.reuse, R12 ;  /* 0x0000000c21037220 */ /* 0x040fe20000400000 */
[----:B------:R-:W-:Y:S01]  /*8580*/  FMUL R10, R33, R13 ;  /* 0x0000000d210a7220 */ /* 0x000fe20000400000 */
[----:B------:R-:W-:Y:S01]  /*8590*/  FFMA R0, R35, R39, R0 ;  /* 0x0000002723007223 */ /* 0x000fe20000000000 */
        /* <DEDUP_REMOVED lines=41> */
.L_x_137:
[----:B------:R-:W-:Y:S05]  /*8830*/  BSYNC.RECONVERGENT B0 ;  /* 0x0000000000007941 */ /* 0x000fea0003800200 */
.L_x_136:
[----:B------:R-:W-:Y:S01]  /*8840*/  BAR.SYNC.DEFER_BLOCKING 0x1, 0x80 ;  /* 0x0042000000007b1d */ /* 0x000fe20000010000 */
[----:B------:R-:W-:Y:S01]  /*8850*/  UISETP.NE.AND UP0, UPT, UR52, -0x4, UPT ;  /* 0xfffffffc3400788c */ /* 0x000fe2000bf05270 */
[----:B------:R-:W-:Y:S08]  /*8860*/  IADD3 R0, PT, PT, R30, 0x1, RZ ;  /* 0x000000011e007810 */ /* 0x000ff00007ffe0ff */
[----:B------:R-:W-:Y:S05]  /*8870*/  BRA.U !UP0, `(.L_x_138) ;  /* 0x0000000108247547 */ /* 0x000fea000b800000 */
[----:B------:R-:W-:Y:S01]  /*8880*/  ISETP.NE.AND P0, PT, R81, RZ, PT ;  /* 0x000000ff5100720c */ /* 0x000fe20003f05270 */
[----:B------:R-:W-:Y:S01]  /*8890*/  IMAD.U32 R2, RZ, RZ, UR56 ;  /* 0x00000038ff027e24 */ /* 0x000fe2000f8e00ff */
[----:B------:R-:W-:Y:S04]  /*88a0*/  UIADD3 UR56, UPT, UPT, UR56, 0x1, URZ ;  /* 0x0000000138387890 */ /* 0x000fe8000fffe0ff */
[----:B------:R-:W-:Y:S04]  /*88b0*/  UISETP.NE.AND UP0, UPT, UR56, 0x4, UPT ;  /* 0x000000043800788c */ /* 0x000fe8000bf05270 */
[----:B------:R-:W-:Y:S03]  /*88c0*/  USEL UR56, UR56, URZ, UP0 ;  /* 0x000000ff38387287 */ /* 0x000fe60008000000 */
[----:B------:R-:W-:Y:S05]  /*88d0*/  @P0 LEA R2, R2, UR50, 0x3 ;  /* 0x0000003202020c11 */ /* 0x000fea000f8e18ff */
[----:B------:R-:W-:Y:S05]  /*88e0*/  @P0 VIADD R3, R2, 0x130 ;  /* 0x0000013002030836 */ /* 0x000fea0000000000 */
[----:B------:R-:W-:Y:S04]  /*88f0*/  @P0 PRMT R3, R92, 0x654, R3 ;  /* 0x000006545c030816 */ /* 0x000fe80000000003 */
[----:B------:R2:W-:Y:S03]  /*8900*/  @P0 SYNCS.ARRIVE.TRANS64.RED.A1T0 RZ, [R3+URZ], RZ ;  /* 0x000000ff03ff09a7 */ /* 0x0005e600081004ff */
.L_x_138:
[----:B------:R-:W-:Y:S01]  /*8910*/  ISETP.NE.AND P1, PT, R76, RZ, PT ;  /* 0x000000ff4c00720c */ /* 0x000fe20003f25270 */
[----:B------:R-:W-:Y:S01]  /*8920*/  UIADD3 UR52, UPT, UPT, UR52, 0x4, URZ ;  /* 0x0000000434347890 */ /* 0x000fe2000fffe0ff */
[----:B------:R-:W-:Y:S01]  /*8930*/  ISETP.NE.AND P0, PT, R0, 0x2, PT ;  /* 0x000000020000780c */ /* 0x000fe20003f05270 */
[----:B------:R-:W-:Y:S01]  /*8940*/  UMOV UR57, UR51 ;  /* 0x0000003300397c82 */ /* 0x000fe20008000000 */
[----:B------:R-:W-:Y:S01]  /*8950*/  LOP3.LUT R68, R68, 0x1, RZ, 0x3c, !PT ;  /* 0x0000000144447812 */ /* 0x000fe200078e3cff */
[----:B------:R-:W-:Y:S01]  /*8960*/  IMAD.IADD R16, R29, 0x1, R62 ;  /* 0x000000011d107824 */ /* 0x000fe200078e023e */
[----:B------:R-:W-:Y:S01]  /*8970*/  SEL R2, RZ, 0x1, P0 ;  /* 0x00000001ff027807 */ /* 0x000fe20000000000 */
[----:B------:R-:W-:Y:S01]  /*8980*/  IMAD.IADD R19, R31, 0x1, R64 ;  /* 0x000000011f137824 */ /* 0x000fe200078e0240 */
[----:B------:R-:W-:Y:S02]  /*8990*/  SEL R30, R0, RZ, P0 ;  /* 0x000000ff001e7207 */ /* 0x000fe40000000000 */
[----:B------:R-:W-:Y:S03]  /*89a0*/  LOP3.LUT R69, R69, R2, RZ, 0x3c, !PT ;  /* 0x0000000245457212 */ /* 0x000fe600078e3cff */
[----:B------:R-:W-:Y:S05]  /*89b0*/  @P1 BRA `(.L_x_139) ;  /* 0xffffffd000041947 */ /* 0x000fea000383ffff */
[----:B------:R-:W-:-:S09]  /*89c0*/  UISETP.NE.AND UP0, UPT, UR53, URZ, UPT ;  /* 0x000000ff3500728c */ /* 0x000fd2000bf05270 */
[----:B------:R-:W-:Y:S05]  /*89d0*/  BRA.U !UP0, `(.L_x_140) ;  /* 0x0000000108487547 */ /* 0x000fea000b800000 */
[----:B------:R-:W4:Y:S02]  /*89e0*/  LDCU.64 UR4, c[0x0][0x890] ;  /* 0x00011200ff0477ac */ /* 0x000f240008000a00 */
[----:B----4-:R-:W-:-:S04]  /*89f0*/  UISETP.NE.U32.AND UP0, UPT, UR4, URZ, UPT ;  /* 0x000000ff0400728c */ /* 0x010fc8000bf05070 */
[----:B------:R-:W-:-:S09]  /*8a00*/  UISETP.NE.AND.EX UP0, UPT, UR5, URZ, UPT, UP0 ;  /* 0x000000ff0500728c */ /* 0x000fd2000bf05300 */
[----:B------:R-:W-:Y:S05]  /*8a10*/  BRA.U UP0, `(.L_x_141) ;  /* 0x00000001000c7547 */ /* 0x000fea000b800000 */
[----:B------:R-:W-:-:S13]  /*8a20*/  FSETP.NEU.AND P0, PT, R35, RZ, PT ;  /* 0x000000ff2300720b */ /* 0x000fda0003f0d000 */
[----:B------:R-:W-:Y:S05]  /*8a30*/  @!P0 EXIT ;  /* 0x000000000000894d */ /* 0x000fea0003800000 */
[----:B------:R-:W-:Y:S05]  /*8a40*/  BRA `(.L_x_140) ;  /* 0x00000000002c7947 */ /* 0x000fea0003800000 */
.L_x_141:
[----:B------:R-:W-:Y:S01]  /*8a50*/  ISETP.NE.AND P0, PT, R80, RZ, PT ;  /* 0x000000ff5000720c */ /* 0x000fe20003f05270 */
[----:B------:R-:W-:-:S12]  /*8a60*/  BSSY.RECONVERGENT B0, `(.L_x_140) ;  /* 0x0000009000007945 */ /* 0x000fd80003800200 */
[----:B------:R-:W-:Y:S05]  /*8a70*/  @P0 BRA `(.L_x_142) ;  /* 0x0000000000140947 */ /* 0x000fea0003800000 */
[----:B------:R-:W4:Y:S02]  /*8a80*/  LDCU.64 UR4, c[0x0][0x888] ;  /* 0x00011100ff0477ac */ /* 0x000f240008000a00 */
[----:B----4-:R-:W-:-:S04]  /*8a90*/  ISETP.NE.U32.AND P0, PT, RZ, UR4, PT ;  /* 0x00000004ff007c0c */ /* 0x010fc8000bf05070 */
[----:B------:R-:W-:-:S13]  /*8aa0*/  ISETP.NE.AND.EX P0, PT, RZ, UR5, PT, P0 ;  /* 0x00000005ff007c0c */ /* 0x000fda000bf05300 */
[----:B------:R-:W-:Y:S05]  /*8ab0*/  @!P0 EXIT ;  /* 0x000000000000894d */ /* 0x000fea0003800000 */
[----:B------:R-:W-:Y:S05]  /*8ac0*/  BRA `(.L_x_143) ;  /* 0x0000000000087947 */ /* 0x000fea0003800000 */
.L_x_142:
[----:B------:R-:W-:-:S13]  /*8ad0*/  FSETP.NEU.AND P0, PT, R35, RZ, PT ;  /* 0x000000ff2300720b */ /* 0x000fda0003f0d000 */
[----:B------:R-:W-:Y:S05]  /*8ae0*/  @!P0 EXIT ;  /* 0x000000000000894d */ /* 0x000fea0003800000 */
.L_x_143:
[----:B------:R-:W-:Y:S05]  /*8af0*/  BSYNC.RECONVERGENT B0 ;  /* 0x0000000000007941 */ /* 0x000fea0003800200 */
.L_x_140:
[----:B------:R-:W-:Y:S01]  /*8b00*/  ULEA UR4, UR56, UR50, 0x3 ;  /* 0x0000003238047291 */ /* 0x000fe2000f8e18ff */
[----:B------:R-:W-:-:S04]  /*8b10*/  DEPBAR.LE SB0, 0x0 ;  /* 0x000080000000791a */ /* 0x000fc80000000000 */
[----:B------:R-:W-:-:S04]  /*8b20*/  UIADD3 UR4, UPT, UPT, UR4, 0x130, URZ ;  /* 0x0000013004047890 */ /* 0x000fc8000fffe0ff */
[----:B------:R-:W-:-:S09]  /*8b30*/  UPRMT UR4, UR45, 0x654, UR4 ;  /* 0x000006542d047896 */ /* 0x000fd20008000004 */
[----:B------:R-:W-:Y:S01]  /*8b40*/  SYNCS.ARRIVE.TRANS64.RED.A1T0 RZ, [UR4], RZ ;  /* 0x000000ffffff79a7 */ /* 0x000fe20008100404 */
[----:B------:R-:W-:Y:S05]  /*8b50*/  EXIT ;  /* 0x000000000000794d */ /* 0x000fea0003800000 */
.L_x_25:
[----:B------:R-:W-:Y:S07]  /*8b60*/  MOV R2, UR17 ;  /* 0x0000001100027c02 */ /* 0x000fee0008000f00 */
.L_x_144:
[----:B-1----:R1:W2:Y:S02]  /*8b70*/  SYNCS.PHASECHK.TRANS64.TRYWAIT P1, [R2+URZ+0x88], R5 ;  /* 0x00008805020075a7 */ /* 0x0022a400080211ff */
[----:B--2---:R-:W-:Y:S05]  /*8b80*/  @!P1 NANOSLEEP.SYNCS 0x989680 ;  /* 0x009896800000995d */ /* 0x004fea0003900000 */
[----:B------:R-:W2:Y:S02]  /*8b90*/  @!P1 SYNCS.PHASECHK.TRANS64 P1, [R2+URZ+0x88], R5 ;  /* 0x00008805020095a7 */ /* 0x000ea400080210ff */
[----:B--2---:R-:W-:Y:S05]  /*8ba0*/  @!P1 BRA `(.L_x_144) ;  /* 0xfffffffc00f09947 */ /* 0x004fea000383ffff */
[----:B------:R-:W-:Y:S05]  /*8bb0*/  BRA `(.L_x_24) ;  /* 0xffffff8c00d87947 */ /* 0x000fea000383ffff */
.L_x_32:
[----:B------:R-:W-:Y:S07]  /*8bc0*/  MOV R2, UR25 ;  /* 0x0000001900027c02 */ /* 0x000fee0008000f00 */
.L_x_145:
[----:B-1----:R1:W2:Y:S02]  /*8bd0*/  SYNCS.PHASECHK.TRANS64.TRYWAIT P0, [R2+URZ+0x88], R5 ;  /* 0x00008805020075a7 */ /* 0x0022a400080011ff */
[----:B--2---:R-:W-:Y:S05]  /*8be0*/  @!P0 NANOSLEEP.SYNCS 0x989680 ;  /* 0x009896800000895d */ /* 0x004fea0003900000 */
[----:B------:R-:W2:Y:S02]  /*8bf0*/  @!P0 SYNCS.PHASECHK.TRANS64 P0, [R2+URZ+0x88], R5 ;  /* 0x00008805020085a7 */ /* 0x000ea400080010ff */
[----:B--2---:R-:W-:Y:S05]  /*8c00*/  @!P0 BRA `(.L_x_145) ;  /* 0xfffffffc00f08947 */ /* 0x004fea000383ffff */
[----:B------:R-:W-:Y:S05]  /*8c10*/  BRA `(.L_x_31) ;  /* 0xffffff9400687947 */ /* 0x000fea000383ffff */
.L_x_37:
[----:B-1----:R-:W-:-:S07]  /*8c20*/  MOV R2, UR30 ;  /* 0x0000001e00027c02 */ /* 0x002fce0008000f00 */
.L_x_146:
[----:B-1----:R1:W2:Y:S02]  /*8c30*/  SYNCS.PHASECHK.TRANS64.TRYWAIT P0, [R2+URZ+0x160], R3 ;  /* 0x00016003020075a7 */ /* 0x0022a400080011ff */
[----:B--2---:R-:W-:Y:S05]  /*8c40*/  @!P0 NANOSLEEP.SYNCS 0x989680 ;  /* 0x009896800000895d */ /* 0x004fea0003900000 */
[----:B------:R-:W2:Y:S02]  /*8c50*/  @!P0 SYNCS.PHASECHK.TRANS64 P0, [R2+URZ+0x160], R3 ;  /* 0x00016003020085a7 */ /* 0x000ea400080010ff */
[----:B--2---:R-:W-:Y:S05]  /*8c60*/  @!P0 BRA `(.L_x_146) ;  /* 0xfffffffc00f08947 */ /* 0x004fea000383ffff */
[----:B------:R-:W-:Y:S05]  /*8c70*/  BRA `(.L_x_147) ;  /* 0xffffff9800587947 */ /* 0x000fea000383ffff */
.L_x_41:
[----:B------:R-:W-:-:S07]  /*8c80*/  MOV R0, UR4 ;  /* 0x0000000400007c02 */ /* 0x000fce0008000f00 */
.L_x_148:
[----:B-1----:R1:W2:Y:S02]  /*8c90*/  SYNCS.PHASECHK.TRANS64.TRYWAIT P0, [R0+URZ], R3 ;  /* 0x00000003000075a7 */ /* 0x0022a400080011ff */
[----:B--2---:R-:W-:Y:S05]  /*8ca0*/  @!P0 NANOSLEEP.SYNCS 0x989680 ;  /* 0x009896800000895d */ /* 0x004fea0003900000 */
[----:B------:R-:W2:Y:S02]  /*8cb0*/  @!P0 SYNCS.PHASECHK.TRANS64 P0, [R0+URZ], R3 ;  /* 0x00000003000085a7 */ /* 0x000ea400080010ff */
[----:B--2---:R-:W-:Y:S05]  /*8cc0*/  @!P0 BRA `(.L_x_148) ;  /* 0xfffffffc00f08947 */ /* 0x004fea000383ffff */
[----:B------:R-:W-:Y:S05]  /*8cd0*/  BRA `(.L_x_149) ;  /* 0xffffff9c00ac7947 */ /* 0x000fea000383ffff */
.L_x_42:
[----:B------:R-:W-:-:S07]  /*8ce0*/  MOV R0, UR4 ;  /* 0x0000000400007c02 */ /* 0x000fce0008000f00 */
.L_x_150:
[----:B-1----:R1:W2:Y:S02]  /*8cf0*/  SYNCS.PHASECHK.TRANS64.TRYWAIT P0, [R0+URZ], R3 ;  /* 0x00000003000075a7 */ /* 0x0022a400080011ff */
[----:B--2---:R-:W-:Y:S05]  /*8d00*/  @!P0 NANOSLEEP.SYNCS 0x989680 ;  /* 0x009896800000895d */ /* 0x004fea0003900000 */
[----:B------:R-:W2:Y:S02]  /*8d10*/  @!P0 SYNCS.PHASECHK.TRANS64 P0, [R0+URZ], R3 ;  /* 0x00000003000085a7 */ /* 0x000ea400080010ff */
[----:B--2---:R-:W-:Y:S05]  /*8d20*/  @!P0 BRA `(.L_x_150) ;  /* 0xfffffffc00f08947 */ /* 0x004fea000383ffff */
[----:B------:R-:W-:Y:S05]  /*8d30*/  BRA `(.L_x_151) ;  /* 0xffffff9c00b87947 */ /* 0x000fea000383ffff */
.L_x_43:
[----:B------:R-:W-:-:S07]  /*8d40*/  MOV R0, UR4 ;  /* 0x0000000400007c02 */ /* 0x000fce0008000f00 */
.L_x_152:
[----:B-1----:R1:W2:Y:S02]  /*8d50*/  SYNCS.PHASECHK.TRANS64.TRYWAIT P0, [R0+URZ], R3 ;  /* 0x00000003000075a7 */ /* 0x0022a400080011ff */
[----:B--2---:R-:W-:Y:S05]  /*8d60*/  @!P0 NANOSLEEP.SYNCS 0x989680 ;  /* 0x009896800000895d */ /* 0x004fea0003900000 */
[----:B------:R-:W2:Y:S02]  /*8d70*/  @!P0 SYNCS.PHASECHK.TRANS64 P0, [R0+URZ], R3 ;  /* 0x00000003000085a7 */ /* 0x000ea400080010ff */
[----:B--2---:R-:W-:Y:S05]  /*8d80*/  @!P0 BRA `(.L_x_152) ;  /* 0xfffffffc00f08947 */ /* 0x004fea000383ffff */
[----:B------:R-:W-:Y:S05]  /*8d90*/  BRA `(.L_x_153) ;  /* 0xffffff9c00c47947 */ /* 0x000fea000383ffff */
.L_x_44:
[----:B------:R-:W-:-:S07]  /*8da0*/  MOV R0, UR4 ;  /* 0x0000000400007c02 */ /* 0x000fce0008000f00 */
.L_x_154:
[----:B-1----:R1:W2:Y:S02]  /*8db0*/  SYNCS.PHASECHK.TRANS64.TRYWAIT P0, [R0+URZ], R3 ;  /* 0x00000003000075a7 */ /* 0x0022a400080011ff */
[----:B--2---:R-:W-:Y:S05]  /*8dc0*/  @!P0 NANOSLEEP.SYNCS 0x989680 ;  /* 0x009896800000895d */ /* 0x004fea0003900000 */
[----:B------:R-:W2:Y:S02]  /*8dd0*/  @!P0 SYNCS.PHASECHK.TRANS64 P0, [R0+URZ], R3 ;  /* 0x00000003000085a7 */ /* 0x000ea400080010ff */
[----:B--2---:R-:W-:Y:S05]  /*8de0*/  @!P0 BRA `(.L_x_154) ;  /* 0xfffffffc00f08947 */ /* 0x004fea000383ffff */
[----:B------:R-:W-:Y:S05]  /*8df0*/  BRA `(.L_x_155) ;  /* 0xffffff9c00d07947 */ /* 0x000fea000383ffff */
.L_x_45:
[----:B------:R-:W-:-:S07]  /*8e00*/  MOV R0, UR4 ;  /* 0x0000000400007c02 */ /* 0x000fce0008000f00 */
.L_x_156:
[----:B-1----:R1:W2:Y:S02]  /*8e10*/  SYNCS.PHASECHK.TRANS64.TRYWAIT P0, [R0+URZ], R3 ;  /* 0x00000003000075a7 */ /* 0x0022a400080011ff */
[----:B--2---:R-:W-:Y:S05]  /*8e20*/  @!P0 NANOSLEEP.SYNCS 0x989680 ;  /* 0x009896800000895d */ /* 0x004fea0003900000 */
[----:B------:R-:W2:Y:S02]  /*8e30*/  @!P0 SYNCS.PHASECHK.TRANS64 P0, [R0+URZ], R3 ;  /* 0x00000003000085a7 */ /* 0x000ea400080010ff */
[----:B--2---:R-:W-:Y:S05]  /*8e40*/  @!P0 BRA `(.L_x_156) ;  /* 0xfffffffc00f08947 */ /* 0x004fea000383ffff */
[----:B------:R-:W-:Y:S05]  /*8e50*/  BRA `(.L_x_157) ;  /* 0xffffff9c00dc7947 */ /* 0x000fea000383ffff */
.L_x_46:
[----:B------:R-:W-:-:S07]  /*8e60*/  MOV R0, UR4 ;  /* 0x0000000400007c02 */ /* 0x000fce0008000f00 */
.L_x_158:
[----:B-1----:R1:W2:Y:S02]  /*8e70*/  SYNCS.PHASECHK.TRANS64.TRYWAIT P0, [R0+URZ], R3 ;  /* 0x00000003000075a7 */ /* 0x0022a400080011ff */
[----:B--2---:R-:W-:Y:S05]  /*8e80*/  @!P0 NANOSLEEP.SYNCS 0x989680 ;  /* 0x009896800000895d */ /* 0x004fea0003900000 */
[----:B------:R-:W2:Y:S02]  /*8e90*/  @!P0 SYNCS.PHASECHK.TRANS64 P0, [R0+URZ], R3 ;  /* 0x00000003000085a7 */ /* 0x000ea400080010ff */
[----:B--2---:R-:W-:Y:S05]  /*8ea0*/  @!P0 BRA `(.L_x_158) ;  /* 0xfffffffc00f08947 */ /* 0x004fea000383ffff */
[----:B------:R-:W-:Y:S05]  /*8eb0*/  BRA `(.L_x_159) ;  /* 0xffffff9c00e87947 */ /* 0x000fea000383ffff */
.L_x_47:
[----:B------:R-:W-:-:S07]  /*8ec0*/  MOV R0, UR4 ;  /* 0x0000000400007c02 */ /* 0x000fce0008000f00 */
.L_x_160:
[----:B-1----:R1:W2:Y:S02]  /*8ed0*/  SYNCS.PHASECHK.TRANS64.TRYWAIT P0, [R0+URZ], R3 ;  /* 0x00000003000075a7 */ /* 0x0022a400080011ff */
[----:B--2---:R-:W-:Y:S05]  /*8ee0*/  @!P0 NANOSLEEP.SYNCS 0x989680 ;  /* 0x009896800000895d */ /* 0x004fea0003900000 */
[----:B------:R-:W2:Y:S02]  /*8ef0*/  @!P0 SYNCS.PHASECHK.TRANS64 P0, [R0+URZ], R3 ;  /* 0x00000003000085a7 */ /* 0x000ea400080010ff */
[----:B--2---:R-:W-:Y:S05]  /*8f00*/  @!P0 BRA `(.L_x_160) ;  /* 0xfffffffc00f08947 */ /* 0x004fea000383ffff */
[----:B------:R-:W-:Y:S05]  /*8f10*/  BRA `(.L_x_161) ;  /* 0xffffff9c00f47947 */ /* 0x000fea000383ffff */
.L_x_48:
[----:B------:R-:W-:-:S07]  /*8f20*/  MOV R0, UR4 ;  /* 0x0000000400007c02 */ /* 0x000fce0008000f00 */
.L_x_162:
[----:B-1----:R1:W2:Y:S02]  /*8f30*/  SYNCS.PHASECHK.TRANS64.TRYWAIT P0, [R0+URZ], R3 ;  /* 0x00000003000075a7 */ /* 0x0022a400080011ff */
[----:B--2---:R-:W-:Y:S05]  /*8f40*/  @!P0 NANOSLEEP.SYNCS 0x989680 ;  /* 0x009896800000895d */ /* 0x004fea0003900000 */
[----:B------:R-:W2:Y:S02]  /*8f50*/  @!P0 SYNCS.PHASECHK.TRANS64 P0, [R0+URZ], R3 ;  /* 0x00000003000085a7 */ /* 0x000ea400080010ff */
[----:B--2---:R-:W-:Y:S05]  /*8f60*/  @!P0 BRA `(.L_x_162) ;  /* 0xfffffffc00f08947 */ /* 0x004fea000383ffff */
[----:B------:R-:W-:Y:S05]  /*8f70*/  BRA `(.L_x_163) ;  /* 0xffffffa000007947 */ /* 0x000fea000383ffff */
.L_x_49:
[----:B------:R-:W-:-:S07]  /*8f80*/  MOV R0, UR4 ;  /* 0x0000000400007c02 */ /* 0x000fce0008000f00 */
.L_x_164:
[----:B-1----:R1:W2:Y:S02]  /*8f90*/  SYNCS.PHASECHK.TRANS64.TRYWAIT P0, [R0+URZ], R3 ;  /* 0x00000003000075a7 */ /* 0x0022a400080011ff */
[----:B--2---:R-:W-:Y:S05]  /*8fa0*/  @!P0 NANOSLEEP.SYNCS 0x989680 ;  /* 0x009896800000895d */ /* 0x004fea0003900000 */
[----:B------:R-:W2:Y:S02]  /*8fb0*/  @!P0 SYNCS.PHASECHK.TRANS64 P0, [R0+URZ], R3 ;  /* 0x00000003000085a7 */ /* 0x000ea400080010ff */
[----:B--2---:R-:W-:Y:S05]  /*8fc0*/  @!P0 BRA `(.L_x_164) ;  /* 0xfffffffc00f08947 */ /* 0x004fea000383ffff */
[----:B------:R-:W-:Y:S05]  /*8fd0*/  BRA `(.L_x_165) ;  /* 0xffffffa0000c7947 */ /* 0x000fea000383ffff */
.L_x_50:
[----:B------:R-:W-:-:S07]  /*8fe0*/  MOV R0, UR4 ;  /* 0x0000000400007c02 */ /* 0x000fce0008000f00 */
.L_x_166:
[----:B-1----:R1:W2:Y:S02]  /*8ff0*/  SYNCS.PHASECHK.TRANS64.TRYWAIT P0, [R0+URZ], R3 ;  /* 0x00000003000075a7 */ /* 0x0022a400080011ff */
[----:B--2---:R-:W-:Y:S05]  /*9000*/  @!P0 NANOSLEEP.SYNCS 0x989680 ;  /* 0x009896800000895d */ /* 0x004fea0003900000 */
[----:B------:R-:W2:Y:S02]  /*9010*/  @!P0 SYNCS.PHASECHK.TRANS64 P0, [R0+URZ], R3 ;  /* 0x00000003000085a7 */ /* 0x000ea400080010ff */
[----:B--2---:R-:W-:Y:S05]  /*9020*/  @!P0 BRA `(.L_x_166) ;  /* 0xfffffffc00f08947 */ /* 0x004fea000383ffff */
[----:B------:R-:W-:Y:S05]  /*9030*/  BRA `(.L_x_167) ;  /* 0xffffffa000187947 */ /* 0x000fea000383ffff */
.L_x_51:
[----:B------:R-:W-:-:S07]  /*9040*/  MOV R0, UR4 ;  /* 0x0000000400007c02 */ /* 0x000fce0008000f00 */
.L_x_168:
[----:B-1----:R1:W2:Y:S02]  /*9050*/  SYNCS.PHASECHK.TRANS64.TRYWAIT P0, [R0+URZ], R3 ;  /* 0x00000003000075a7 */ /* 0x0022a400080011ff */
[----:B--2---:R-:W-:Y:S05]  /*9060*/  @!P0 NANOSLEEP.SYNCS 0x989680 ;  /* 0x009896800000895d */ /* 0x004fea0003900000 */
[----:B------:R-:W2:Y:S02]  /*9070*/  @!P0 SYNCS.PHASECHK.TRANS64 P0, [R0+URZ], R3 ;  /* 0x00000003000085a7 */ /* 0x000ea400080010ff */
[----:B--2---:R-:W-:Y:S05]  /*9080*/  @!P0 BRA `(.L_x_168) ;  /* 0xfffffffc00f08947 */ /* 0x004fea000383ffff */
[----:B------:R-:W-:Y:S05]  /*9090*/  BRA `(.L_x_169) ;  /* 0xffffffa000247947 */ /* 0x000fea000383ffff */
.L_x_52:
[----:B------:R-:W-:-:S07]  /*90a0*/  MOV R0, UR4 ;  /* 0x0000000400007c02 */ /* 0x000fce0008000f00 */
.L_x_170:
[----:B-1----:R1:W2:Y:S02]  /*90b0*/  SYNCS.PHASECHK.TRANS64.TRYWAIT P0, [R0+URZ], R3 ;  /* 0x00000003000075a7 */ /* 0x0022a400080011ff */
[----:B--2---:R-:W-:Y:S05]  /*90c0*/  @!P0 NANOSLEEP.SYNCS 0x989680 ;  /* 0x009896800000895d */ /* 0x004fea0003900000 */
[----:B------:R-:W2:Y:S02]  /*90d0*/  @!P0 SYNCS.PHASECHK.TRANS64 P0, [R0+URZ], R3 ;  /* 0x00000003000085a7 */ /* 0x000ea400080010ff */
[----:B--2---:R-:W-:Y:S05]  /*90e0*/  @!P0 BRA `(.L_x_170) ;  /* 0xfffffffc00f08947 */ /* 0x004fea000383ffff */
[----:B------:R-:W-:Y:S05]  /*90f0*/  BRA `(.L_x_171) ;  /* 0xffffffa000307947 */ /* 0x000fea000383ffff */
.L_x_53:
[----:B------:R-:W-:-:S07]  /*9100*/  MOV R0, UR4 ;  /* 0x0000000400007c02 */ /* 0x000fce0008000f00 */
.L_x_172:
[----:B-1----:R1:W2:Y:S02]  /*9110*/  SYNCS.PHASECHK.TRANS64.TRYWAIT P0, [R0+URZ], R3 ;  /* 0x00000003000075a7 */ /* 0x0022a400080011ff */
[----:B--2---:R-:W-:Y:S05]  /*9120*/  @!P0 NANOSLEEP.SYNCS 0x989680 ;  /* 0x009896800000895d */ /* 0x004fea0003900000 */
[----:B------:R-:W2:Y:S02]  /*9130*/  @!P0 SYNCS.PHASECHK.TRANS64 P0, [R0+URZ], R3 ;  /* 0x00000003000085a7 */ /* 0x000ea400080010ff */
[----:B--2---:R-:W-:Y:S05]  /*9140*/  @!P0 BRA `(.L_x_172) ;  /* 0xfffffffc00f08947 */ /* 0x004fea000383ffff */
[----:B------:R-:W-:Y:S05]  /*9150*/  BRA `(.L_x_173) ;  /* 0xffffffa0003c7947 */ /* 0x000fea000383ffff */
.L_x_54:
[----:B------:R-:W-:-:S07]  /*9160*/  MOV R0, UR4 ;  /* 0x0000000400007c02 */ /* 0x000fce0008000f00 */
.L_x_174:
[----:B-1----:R1:W2:Y:S02]  /*9170*/  SYNCS.PHASECHK.TRANS64.TRYWAIT P0, [R0+URZ], R3 ;  /* 0x00000003000075a7 */ /* 0x0022a400080011ff */
[----:B--2---:R-:W-:Y:S05]  /*9180*/  @!P0 NANOSLEEP.SYNCS 0x989680 ;  /* 0x009896800000895d */ /* 0x004fea0003900000 */
[----:B------:R-:W2:Y:S02]  /*9190*/  @!P0 SYNCS.PHASECHK.TRANS64 P0, [R0+URZ], R3 ;  /* 0x00000003000085a7 */ /* 0x000ea400080010ff */
[----:B--2---:R-:W-:Y:S05]  /*91a0*/  @!P0 BRA `(.L_x_174) ;  /* 0xfffffffc00f08947 */ /* 0x004fea000383ffff */
[----:B------:R-:W-:Y:S05]  /*91b0*/  BRA `(.L_x_175) ;  /* 0xffffffa000487947 */ /* 0x000fea000383ffff */
.L_x_55:
[----:B------:R-:W-:-:S07]  /*91c0*/  MOV R0, UR4 ;  /* 0x0000000400007c02 */ /* 0x000fce0008000f00 */
.L_x_176:
[----:B-1----:R1:W2:Y:S02]  /*91d0*/  SYNCS.PHASECHK.TRANS64.TRYWAIT P0, [R0+URZ], R3 ;  /* 0x00000003000075a7 */ /* 0x0022a400080011ff */
[----:B--2---:R-:W-:Y:S05]  /*91e0*/  @!P0 NANOSLEEP.SYNCS 0x989680 ;  /* 0x009896800000895d */ /* 0x004fea0003900000 */
[----:B------:R-:W2:Y:S02]  /*91f0*/  @!P0 SYNCS.PHASECHK.TRANS64 P0, [R0+URZ], R3 ;  /* 0x00000003000085a7 */ /* 0x000ea400080010ff */
[----:B--2---:R-:W-:Y:S05]  /*9200*/  @!P0 BRA `(.L_x_176) ;  /* 0xfffffffc00f08947 */ /* 0x004fea000383ffff */
[----:B------:R-:W-:Y:S05]  /*9210*/  BRA `(.L_x_177) ;  /* 0xffffffa000547947 */ /* 0x000fea000383ffff */
.L_x_56:
[----:B------:R-:W-:-:S07]  /*9220*/  MOV R0, UR4 ;  /* 0x0000000400007c02 */ /* 0x000fce0008000f00 */
.L_x_178:
[----:B-1----:R1:W2:Y:S02]  /*9230*/  SYNCS.PHASECHK.TRANS64.TRYWAIT P0, [R0+URZ], R3 ;  /* 0x00000003000075a7 */ /* 0x0022a400080011ff */
[----:B--2---:R-:W-:Y:S05]  /*9240*/  @!P0 NANOSLEEP.SYNCS 0x989680 ;  /* 0x009896800000895d */ /* 0x004fea0003900000 */
[----:B------:R-:W2:Y:S02]  /*9250*/  @!P0 SYNCS.PHASECHK.TRANS64 P0, [R0+URZ], R3 ;  /* 0x00000003000085a7 */ /* 0x000ea400080010ff */
[----:B--2---:R-:W-:Y:S05]  /*9260*/  @!P0 BRA `(.L_x_178) ;  /* 0xfffffffc00f08947 */ /* 0x004fea000383ffff */
[----:B------:R-:W-:Y:S05]  /*9270*/  BRA `(.L_x_179) ;  /* 0xffffffa000607947 */ /* 0x000fea000383ffff */
.L_x_59:
[----:B------:R-:W-:-:S07]  /*9280*/  MOV R4, UR45 ;  /* 0x0000002d00047c02 */ /* 0x000fce0008000f00 */
.L_x_180:
[----:B--2---:R2:W3:Y:S02]  /*9290*/  SYNCS.PHASECHK.TRANS64.TRYWAIT P1, [R4+URZ+0x168], R7 ;  /* 0x00016807040075a7 */ /* 0x0044e400080211ff */
[----:B---3--:R-:W-:Y:S05]  /*92a0*/  @!P1 NANOSLEEP.SYNCS 0x989680 ;  /* 0x009896800000995d */ /* 0x008fea0003900000 */
[----:B------:R-:W3:Y:S02]  /*92b0*/  @!P1 SYNCS.PHASECHK.TRANS64 P1, [R4+URZ+0x168], R7 ;  /* 0x00016807040095a7 */ /* 0x000ee400080210ff */
[----:B---3--:R-:W-:Y:S05]  /*92c0*/  @!P1 BRA `(.L_x_180) ;  /* 0xfffffffc00f09947 */ /* 0x008fea000383ffff */
[----:B------:R-:W-:Y:S05]  /*92d0*/  BRA `(.L_x_181) ;  /* 0xffffffa000c47947 */ /* 0x000fea000383ffff */
.L_x_60:
[----:B--2---:R-:W-:-:S07]  /*92e0*/  MOV R4, UR45 ;  /* 0x0000002d00047c02 */ /* 0x004fce0008000f00 */
.L_x_182:
[----:B--2---:R2:W3:Y:S02]  /*92f0*/  SYNCS.PHASECHK.TRANS64.TRYWAIT P1, [R4+URZ+0x160], R5 ;  /* 0x00016005040075a7 */ /* 0x0044e400080211ff */
[----:B---3--:R-:W-:Y:S05]  /*9300*/  @!P1 NANOSLEEP.SYNCS 0x989680 ;  /* 0x009896800000995d */ /* 0x008fea0003900000 */
[----:B------:R-:W3:Y:S02]  /*9310*/  @!P1 SYNCS.PHASECHK.TRANS64 P1, [R4+URZ+0x160], R5 ;  /* 0x00016005040095a7 */ /* 0x000ee400080210ff */
[----:B---3--:R-:W-:Y:S05]  /*9320*/  @!P1 BRA `(.L_x_182) ;  /* 0xfffffffc00f09947 */ /* 0x008fea000383ffff */
[----:B------:R-:W-:Y:S05]  /*9330*/  BRA `(.L_x_183) ;  /* 0xffffffa000cc7947 */ /* 0x000fea000383ffff */
.L_x_68:
[----:B------:R-:W-:-:S07]  /*9340*/  MOV R0, UR6 ;  /* 0x0000000600007c02 */ /* 0x000fce0008000f00 */
.L_x_184:
[----:B--2---:R2:W3:Y:S02]  /*9350*/  SYNCS.PHASECHK.TRANS64.TRYWAIT P0, [R0+URZ+0x160], R5 ;  /* 0x00016005000075a7 */ /* 0x0044e400080011ff */
[----:B---3--:R-:W-:Y:S05]  /*9360*/  @!P0 NANOSLEEP.SYNCS 0x989680 ;  /* 0x009896800000895d */ /* 0x008fea0003900000 */
[----:B------:R-:W3:Y:S02]  /*9370*/  @!P0 SYNCS.PHASECHK.TRANS64 P0, [R0+URZ+0x160], R5 ;  /* 0x00016005000085a7 */ /* 0x000ee400080010ff */
[----:B---3--:R-:W-:Y:S05]  /*9380*/  @!P0 BRA `(.L_x_184) ;  /* 0xfffffffc00f08947 */ /* 0x008fea000383ffff */
[----:B------:R-:W-:Y:S05]  /*9390*/  BRA `(.L_x_185) ;  /* 0xffffffa800487947 */ /* 0x000fea000383ffff */
.L_x_69:
[----:B------:R-:W-:-:S07]  /*93a0*/  MOV R5, UR8 ;  /* 0x0000000800057c02 */ /* 0x000fce0008000f00 */
.L_x_186:
[----:B--2---:R2:W3:Y:S02]  /*93b0*/  SYNCS.PHASECHK.TRANS64.TRYWAIT P0, [R5+URZ+0x180], R0 ;  /* 0x00018000050075a7 */ /* 0x0044e400080011ff */
[----:B---3--:R-:W-:Y:S05]  /*93c0*/  @!P0 NANOSLEEP.SYNCS 0x989680 ;  /* 0x009896800000895d */ /* 0x008fea0003900000 */
[----:B------:R-:W3:Y:S02]  /*93d0*/  @!P0 SYNCS.PHASECHK.TRANS64 P0, [R5+URZ+0x180], R0 ;  /* 0x00018000050085a7 */ /* 0x000ee400080010ff */
[----:B---3--:R-:W-:Y:S05]  /*93e0*/  @!P0 BRA `(.L_x_186) ;  /* 0xfffffffc00f08947 */ /* 0x008fea000383ffff */
[----:B------:R-:W-:Y:S05]  /*93f0*/  BRA `(.L_x_187) ;  /* 0xffffffa800647947 */ /* 0x000fea000383ffff */
.L_x_72:
[----:B--2---:R-:W-:Y:S07]  /*9400*/  MOV R0, UR7 ;  /* 0x0000000700007c02 */ /* 0x004fee0008000f00 */
.L_x_188:
[----:B--2---:R2:W3:Y:S02]  /*9410*/  SYNCS.PHASECHK.TRANS64.TRYWAIT P0, [R0+URZ], R5 ;  /* 0x00000005000075a7 */ /* 0x0044e400080011ff */
[----:B---3--:R-:W-:Y:S05]  /*9420*/  @!P0 NANOSLEEP.SYNCS 0x989680 ;  /* 0x009896800000895d */ /* 0x008fea0003900000 */
[----:B------:R-:W3:Y:S02]  /*9430*/  @!P0 SYNCS.PHASECHK.TRANS64 P0, [R0+URZ], R5 ;  /* 0x00000005000085a7 */ /* 0x000ee400080010ff */
[----:B---3--:R-:W-:Y:S05]  /*9440*/  @!P0 BRA `(.L_x_188) ;  /* 0xfffffffc00f08947 */ /* 0x008fea000383ffff */
[----:B------:R-:W-:Y:S05]  /*9450*/  BRA `(.L_x_71) ;  /* 0xffffffa800887947 */ /* 0x000fea000383ffff */
.L_x_75:
[----:B------:R-:W-:-:S07]  /*9460*/  MOV R0, UR5 ;  /* 0x0000000500007c02 */ /* 0x000fce0008000f00 */
.L_x_189:
[----:B--2---:R2:W4:Y:S02]  /*9470*/  SYNCS.PHASECHK.TRANS64.TRYWAIT P0, [R0+URZ], R3 ;  /* 0x00000003000075a7 */ /* 0x00452400080011ff */
[----:B----4-:R-:W-:Y:S05]  /*9480*/  @!P0 NANOSLEEP.SYNCS 0x989680 ;  /* 0x009896800000895d */ /* 0x010fea0003900000 */
[----:B------:R-:W4:Y:S02]  /*9490*/  @!P0 SYNCS.PHASECHK.TRANS64 P0, [R0+URZ], R3 ;  /* 0x00000003000085a7 */ /* 0x000f2400080010ff */
[----:B----4-:R-:W-:Y:S05]  /*94a0*/  @!P0 BRA `(.L_x_189) ;  /* 0xfffffffc00f08947 */ /* 0x010fea000383ffff */
[----:B------:R-:W-:Y:S05]  /*94b0*/  BRA `(.L_x_190) ;  /* 0xffffffac00507947 */ /* 0x000fea000383ffff */
.L_x_76:
[----:B------:R-:W-:-:S07]  /*94c0*/  MOV R0, UR7 ;  /* 0x0000000700007c02 */ /* 0x000fce0008000f00 */
.L_x_191:
[----:B--2---:R2:W4:Y:S02]  /*94d0*/  SYNCS.PHASECHK.TRANS64.TRYWAIT P0, [R0+URZ], R3 ;  /* 0x00000003000075a7 */ /* 0x00452400080011ff */
[----:B----4-:R-:W-:Y:S05]  /*94e0*/  @!P0 NANOSLEEP.SYNCS 0x989680 ;  /* 0x009896800000895d */ /* 0x010fea0003900000 */
[----:B------:R-:W4:Y:S02]  /*94f0*/  @!P0 SYNCS.PHASECHK.TRANS64 P0, [R0+URZ], R3 ;  /* 0x00000003000085a7 */ /* 0x000f2400080010ff */
[----:B----4-:R-:W-:Y:S05]  /*9500*/  @!P0 BRA `(.L_x_191) ;  /* 0xfffffffc00f08947 */ /* 0x010fea000383ffff */
[----:B------:R-:W-:Y:S05]  /*9510*/  BRA `(.L_x_192) ;  /* 0xffffffac005c7947 */ /* 0x000fea000383ffff */
.L_x_81:
[----:B------:R-:W-:Y:S07]  /*9520*/  MOV R0, UR15 ;  /* 0x0000000f00007c02 */ /* 0x000fee0008000f00 */
.L_x_193:
[----:B--2---:R2:W3:Y:S02]  /*9530*/  SYNCS.PHASECHK.TRANS64.TRYWAIT P0, [R0+URZ+0x160], R3 ;  /* 0x00016003000075a7 */ /* 0x0044e400080011ff */
[----:B---3--:R-:W-:Y:S05]  /*9540*/  @!P0 NANOSLEEP.SYNCS 0x989680 ;  /* 0x009896800000895d */ /* 0x008fea0003900000 */
[----:B------:R-:W3:Y:S02]  /*9550*/  @!P0 SYNCS.PHASECHK.TRANS64 P0, [R0+URZ+0x160], R3 ;  /* 0x00016003000085a7 */ /* 0x000ee400080010ff */
[----:B---3--:R-:W-:Y:S05]  /*9560*/  @!P0 BRA `(.L_x_193) ;  /* 0xfffffffc00f08947 */ /* 0x008fea000383ffff */
[----:B------:R-:W-:Y:S05]  /*9570*/  BRA `(.L_x_194) ;  /* 0xffffffb000907947 */ /* 0x000fea000383ffff */
.L_x_84:
[----:B------:R-:W-:Y:S07]  /*9580*/  MOV R0, UR15 ;  /* 0x0000000f00007c02 */ /* 0x000fee0008000f00 */
.L_x_195:
[----:B--2---:R2:W3:Y:S02]  /*9590*/  SYNCS.PHASECHK.TRANS64.TRYWAIT P0, [R0+URZ+0x158], R3 ;  /* 0x00015803000075a7 */ /* 0x0044e400080011ff */
[----:B---3--:R-:W-:Y:S05]  /*95a0*/  @!P0 NANOSLEEP.SYNCS 0x989680 ;  /* 0x009896800000895d */ /* 0x008fea0003900000 */
[----:B------:R-:W3:Y:S02]  /*95b0*/  @!P0 SYNCS.PHASECHK.TRANS64 P0, [R0+URZ+0x158], R3 ;  /* 0x00015803000085a7 */ /* 0x000ee400080010ff */
[----:B---3--:R-:W-:Y:S05]  /*95c0*/  @!P0 BRA `(.L_x_195) ;  /* 0xfffffffc00f08947 */ /* 0x008fea000383ffff */
[----:B------:R-:W-:Y:S05]  /*95d0*/  BRA `(.L_x_83) ;  /* 0xffffffb400687947 */ /* 0x000fea000383ffff */
.L_x_87:
[----:B------:R-:W-:Y:S07]  /*95e0*/  MOV R3, UR15 ;  /* 0x0000000f00037c02 */ /* 0x000fee0008000f00 */
.L_x_196:
[----:B-1----:R1:W2:Y:S02]  /*95f0*/  SYNCS.PHASECHK.TRANS64.TRYWAIT P0, [R3+URZ+0x130], R12 ;  /* 0x0001300c030075a7 */ /* 0x0022a400080011ff */
[----:B--2---:R-:W-:Y:S05]  /*9600*/  @!P0 NANOSLEEP.SYNCS 0x989680 ;  /* 0x009896800000895d */ /* 0x004fea0003900000 */
[----:B------:R-:W2:Y:S02]  /*9610*/  @!P0 SYNCS.PHASECHK.TRANS64 P0, [R3+URZ+0x130], R12 ;  /* 0x0001300c030085a7 */ /* 0x000ea400080010ff */
[----:B--2---:R-:W-:Y:S05]  /*9620*/  @!P0 BRA `(.L_x_196) ;  /* 0xfffffffc00f08947 */ /* 0x004fea000383ffff */
[----:B------:R-:W-:Y:S05]  /*9630*/  BRA `(.L_x_197) ;  /* 0xffffffb800207947 */ /* 0x000fea000383ffff */
.L_x_88:
[----:B-1----:R-:W-:Y:S07]  /*9640*/  MOV R3, UR15 ;  /* 0x0000000f00037c02 */ /* 0x002fee0008000f00 */
.L_x_198:
[----:B-1----:R1:W2:Y:S02]  /*9650*/  SYNCS.PHASECHK.TRANS64.TRYWAIT P0, [R3+URZ+0x138], R12 ;  /* 0x0001380c030075a7 */ /* 0x0022a400080011ff */
[----:B--2---:R-:W-:Y:S05]  /*9660*/  @!P0 NANOSLEEP.SYNCS 0x989680 ;  /* 0x009896800000895d */ /* 0x004fea0003900000 */
[----:B------:R-:W2:Y:S02]  /*9670*/  @!P0 SYNCS.PHASECHK.TRANS64 P0, [R3+URZ+0x138], R12 ;  /* 0x0001380c030085a7 */ /* 0x000ea400080010ff */
[----:B--2---:R-:W-:Y:S05]  /*9680*/  @!P0 BRA `(.L_x_198) ;  /* 0xfffffffc00f08947 */ /* 0x004fea000383ffff */
[----:B------:R-:W-:Y:S05]  /*9690*/  BRA `(.L_x_199) ;  /* 0xffffffb800587947 */ /* 0x000fea000383ffff */
.L_x_89:
[----:B-1----:R-:W-:Y:S07]  /*96a0*/  MOV R3, UR15 ;  /* 0x0000000f00037c02 */ /* 0x002fee0008000f00 */
.L_x_200:
[----:B-1----:R1:W2:Y:S02]  /*96b0*/  SYNCS.PHASECHK.TRANS64.TRYWAIT P0, [R3+URZ+0x140], R12 ;  /* 0x0001400c030075a7 */ /* 0x0022a400080011ff */
[----:B--2---:R-:W-:Y:S05]  /*96c0*/  @!P0 NANOSLEEP.SYNCS 0x989680 ;  /* 0x009896800000895d */ /* 0x004fea0003900000 */
[----:B------:R-:W2:Y:S02]  /*96d0*/  @!P0 SYNCS.PHASECHK.TRANS64 P0, [R3+URZ+0x140], R12 ;  /* 0x0001400c030085a7 */ /* 0x000ea400080010ff */
[----:B--2---:R-:W-:Y:S05]  /*96e0*/  @!P0 BRA `(.L_x_200) ;  /* 0xfffffffc00f08947 */ /* 0x004fea000383ffff */
[----:B------:R-:W-:Y:S05]  /*96f0*/  BRA `(.L_x_201) ;  /* 0xffffffb800a07947 */ /* 0x000fea000383ffff */
.L_x_90:
[----:B------:R-:W-:Y:S07]  /*9700*/  MOV R3, UR15 ;  /* 0x0000000f00037c02 */ /* 0x000fee0008000f00 */
.L_x_202:
[----:B-1----:R1:W2:Y:S02]  /*9710*/  SYNCS.PHASECHK.TRANS64.TRYWAIT P0, [R3+URZ+0x148], R12 ;  /* 0x0001480c030075a7 */ /* 0x0022a400080011ff */
[----:B--2---:R-:W-:Y:S05]  /*9720*/  @!P0 NANOSLEEP.SYNCS 0x989680 ;  /* 0x009896800000895d */ /* 0x004fea0003900000 */
[----:B------:R-:W2:Y:S02]  /*9730*/  @!P0 SYNCS.PHASECHK.TRANS64 P0, [R3+URZ+0x148], R12 ;  /* 0x0001480c030085a7 */ /* 0x000ea400080010ff */
[----:B--2---:R-:W-:Y:S05]  /*9740*/  @!P0 BRA `(.L_x_202) ;  /* 0xfffffffc00f08947 */ /* 0x004fea000383ffff */
[----:B------:R-:W-:Y:S05]  /*9750*/  BRA `(.L_x_203) ;  /* 0xffffffbc00287947 */ /* 0x000fea000383ffff */
.L_x_92:
[----:B------:R-:W-:-:S07]  /*9760*/  MOV R0, UR15 ;  /* 0x0000000f00007c02 */ /* 0x000fce0008000f00 */
.L_x_204:
[----:B-1----:R1:W3:Y:S02]  /*9770*/  SYNCS.PHASECHK.TRANS64.TRYWAIT P0, [R0+URZ+0x130], R3 ;  /* 0x00013003000075a7 */ /* 0x0022e400080011ff */
[----:B---3--:R-:W-:Y:S05]  /*9780*/  @!P0 NANOSLEEP.SYNCS 0x989680 ;  /* 0x009896800000895d */ /* 0x008fea0003900000 */
[----:B------:R-:W3:Y:S02]  /*9790*/  @!P0 SYNCS.PHASECHK.TRANS64 P0, [R0+URZ+0x130], R3 ;  /* 0x00013003000085a7 */ /* 0x000ee400080010ff */
[----:B---3--:R-:W-:Y:S05]  /*97a0*/  @!P0 BRA `(.L_x_204) ;  /* 0xfffffffc00f08947 */ /* 0x008fea000383ffff */
[----:B------:R-:W-:Y:S05]  /*97b0*/  BRA `(.L_x_205) ;  /* 0xffffffbc008c7947 */ /* 0x000fea000383ffff */
.L_x_93:
[----:B-1----:R-:W-:-:S07]  /*97c0*/  MOV R0, UR15 ;  /* 0x0000000f00007c02 */ /* 0x002fce0008000f00 */
.L_x_206:
[----:B-1----:R1:W3:Y:S02]  /*97d0*/  SYNCS.PHASECHK.TRANS64.TRYWAIT P0, [R0+URZ+0x138], R3 ;  /* 0x00013803000075a7 */ /* 0x0022e400080011ff */
[----:B---3--:R-:W-:Y:S05]  /*97e0*/  @!P0 NANOSLEEP.SYNCS 0x989680 ;  /* 0x009896800000895d */ /* 0x008fea0003900000 */
[----:B------:R-:W3:Y:S02]  /*97f0*/  @!P0 SYNCS.PHASECHK.TRANS64 P0, [R0+URZ+0x138], R3 ;  /* 0x00013803000085a7 */ /* 0x000ee400080010ff */
[----:B---3--:R-:W-:Y:S05]  /*9800*/  @!P0 BRA `(.L_x_206) ;  /* 0xfffffffc00f08947 */ /* 0x008fea000383ffff */
[----:B------:R-:W-:Y:S05]  /*9810*/  BRA `(.L_x_207) ;  /* 0xffffffbc007c7947 */ /* 0x000fea000383ffff */
.L_x_94:
[----:B-1----:R-:W-:-:S07]  /*9820*/  MOV R0, UR15 ;  /* 0x0000000f00007c02 */ /* 0x002fce0008000f00 */
.L_x_208:
[----:B-1----:R1:W3:Y:S02]  /*9830*/  SYNCS.PHASECHK.TRANS64.TRYWAIT P0, [R0+URZ+0x140], R3 ;  /* 0x00014003000075a7 */ /* 0x0022e400080011ff */
[----:B---3--:R-:W-:Y:S05]  /*9840*/  @!P0 NANOSLEEP.SYNCS 0x989680 ;  /* 0x009896800000895d */ /* 0x008fea0003900000 */
[----:B------:R-:W3:Y:S02]  /*9850*/  @!P0 SYNCS.PHASECHK.TRANS64 P0, [R0+URZ+0x140], R3 ;  /* 0x00014003000085a7 */ /* 0x000ee400080010ff */
[----:B---3--:R-:W-:Y:S05]  /*9860*/  @!P0 BRA `(.L_x_208) ;  /* 0xfffffffc00f08947 */ /* 0x008fea000383ffff */
[----:B------:R-:W-:Y:S05]  /*9870*/  BRA `(.L_x_209) ;  /* 0xffffffbc006c7947 */ /* 0x000fea000383ffff */
.L_x_96:
[----:B------:R-:W-:Y:S07]  /*9880*/  MOV R0, UR50 ;  /* 0x0000003200007c02 */ /* 0x000fee0008000f00 */
.L_x_210:
[----:B-1----:R1:W2:Y:S02]  /*9890*/  SYNCS.PHASECHK.TRANS64.TRYWAIT P0, [R0+URZ+0x160], R3 ;  /* 0x00016003000075a7 */ /* 0x0022a400080011ff */
[----:B--2---:R-:W-:Y:S05]  /*98a0*/  @!P0 NANOSLEEP.SYNCS 0x989680 ;  /* 0x009896800000895d */ /* 0x004fea0003900000 */
[----:B------:R-:W2:Y:S02]  /*98b0*/  @!P0 SYNCS.PHASECHK.TRANS64 P0, [R0+URZ+0x160], R3 ;  /* 0x00016003000085a7 */ /* 0x000ea400080010ff */
[----:B--2---:R-:W-:Y:S05]  /*98c0*/  @!P0 BRA `(.L_x_210) ;  /* 0xfffffffc00f08947 */ /* 0x004fea000383ffff */
[----:B------:R-:W-:Y:S05]  /*98d0*/  BRA `(.L_x_211) ;  /* 0xffffffc000487947 */ /* 0x000fea000383ffff */
.L_x_107:
[----:B-1----:R-:W-:Y:S04]  /*98e0*/  MOV R2, UR50 ;  /* 0x0000003200027c02 */ /* 0x002fe80008000f00 */
[----:B------:R1:W3:Y:S03]  /*98f0*/  SYNCS.PHASECHK.TRANS64.TRYWAIT P1, [R2+URZ+0x110], R3 ;  /* 0x00011003020075a7 */ /* 0x0002e600080211ff */
[----:B---3--:R-:W-:Y:S05]  /*9900*/  @!P1 NANOSLEEP.SYNCS 0x989680 ;  /* 0x009896800000995d */ /* 0x008fea0003900000 */
[----:B------:R-:W3:Y:S02]  /*9910*/  @!P1 SYNCS.PHASECHK.TRANS64 P1, [R2+URZ+0x110], R3 ;  /* 0x00011003020095a7 */ /* 0x000ee400080210ff */
[----:B---3--:R-:W-:Y:S05]  /*9920*/  @!P1 BRA `(.L_x_107) ;  /* 0xfffffffc00ec9947 */ /* 0x008fea000383ffff */
[----:B------:R-:W-:Y:S05]  /*9930*/  BRA `(.L_x_106) ;  /* 0xffffffcc00707947 */ /* 0x000fea000383ffff */
.L_x_109:
[----:B-1----:R1:W4:Y:S02]  /*9940*/  SYNCS.PHASECHK.TRANS64.TRYWAIT P0, [R83+URZ+0x170], R0 ;  /* 0x00017000530075a7 */ /* 0x00232400080011ff */
[----:B----4-:R-:W-:Y:S05]  /*9950*/  @!P0 NANOSLEEP.SYNCS 0x989680 ;  /* 0x009896800000895d */ /* 0x010fea0003900000 */
[----:B------:R-:W4:Y:S02]  /*9960*/  @!P0 SYNCS.PHASECHK.TRANS64 P0, [R83+URZ+0x170], R0 ;  /* 0x00017000530085a7 */ /* 0x000f2400080010ff */
[----:B----4-:R-:W-:Y:S05]  /*9970*/  @!P0 BRA `(.L_x_109) ;  /* 0xfffffffc00f08947 */ /* 0x010fea000383ffff */
[----:B------:R-:W-:Y:S05]  /*9980*/  BRA `(.L_x_108) ;  /* 0xffffffcc00947947 */ /* 0x000fea000383ffff */
.L_x_118:
[----:B--2---:R2:W4:Y:S02]  /*9990*/  SYNCS.PHASECHK.TRANS64.TRYWAIT P0, [R4+URZ+0x110], R3 ;  /* 0x00011003040075a7 */ /* 0x00452400080011ff */
[----:B----4-:R-:W-:Y:S05]  /*99a0*/  @!P0 NANOSLEEP.SYNCS 0x989680 ;  /* 0x009896800000895d */ /* 0x010fea0003900000 */
[----:B------:R-:W4:Y:S02]  /*99b0*/  @!P0 SYNCS.PHASECHK.TRANS64 P0, [R4+URZ+0x110], R3 ;  /* 0x00011003040085a7 */ /* 0x000f2400080010ff */
[----:B----4-:R-:W-:Y:S05]  /*99c0*/  @!P0 BRA `(.L_x_118) ;  /* 0xfffffffc00f08947 */ /* 0x010fea000383ffff */
[----:B------:R-:W-:Y:S05]  /*99d0*/  BRA `(.L_x_117) ;  /* 0xffffffd400887947 */ /* 0x000fea000383ffff */
.L_x_126:
[----:B--2---:R2:W4:Y:S02]  /*99e0*/  SYNCS.PHASECHK.TRANS64.TRYWAIT P0, [R16+URZ+0x110], R3 ;  /* 0x00011003100075a7 */ /* 0x00452400080011ff */
[----:B----4-:R-:W-:Y:S05]  /*99f0*/  @!P0 NANOSLEEP.SYNCS 0x989680 ;  /* 0x009896800000895d */ /* 0x010fea0003900000 */
[----:B------:R-:W4:Y:S02]  /*9a00*/  @!P0 SYNCS.PHASECHK.TRANS64 P0, [R16+URZ+0x110], R3 ;  /* 0x00011003100085a7 */ /* 0x000f2400080010ff */
[----:B----4-:R-:W-:Y:S05]  /*9a10*/  @!P0 BRA `(.L_x_126) ;  /* 0xfffffffc00f08947 */ /* 0x010fea000383ffff */
[----:B------:R-:W-:Y:S05]  /*9a20*/  BRA `(.L_x_125) ;  /* 0xffffffdc00987947 */ /* 0x000fea000383ffff */
.L_x_134:
[----:B--2---:R2:W4:Y:S02]  /*9a30*/  SYNCS.PHASECHK.TRANS64.TRYWAIT P0, [R17+URZ+0x110], R0 ;  /* 0x00011000110075a7 */ /* 0x00452400080011ff */
[----:B----4-:R-:W-:Y:S05]  /*9a40*/  @!P0 NANOSLEEP.SYNCS 0x989680 ;  /* 0x009896800000895d */ /* 0x010fea0003900000 */
[----:B------:R-:W4:Y:S02]  /*9a50*/  @!P0 SYNCS.PHASECHK.TRANS64 P0, [R17+URZ+0x110], R0 ;  /* 0x00011000110085a7 */ /* 0x000f2400080010ff */
[----:B----4-:R-:W-:Y:S05]  /*9a60*/  @!P0 BRA `(.L_x_134) ;  /* 0xfffffffc00f08947 */ /* 0x010fea000383ffff */
[----:B------:R-:W-:Y:S05]  /*9a70*/  BRA `(.L_x_133) ;  /* 0xffffffe400a47947 */ /* 0x000fea000383ffff */
        .weak           $__internal_0_$__cuda_sm10x_tcgen05_guardrail_trap_col_being_dealloced_not_returned_by_alloc
        .type           $__internal_0_$__cuda_sm10x_tcgen05_guardrail_trap_col_being_dealloced_not_returned_by_alloc,@function
        .size           $__internal_0_$__cuda_sm10x_tcgen05_guardrail_trap_col_being_dealloced_not_returned_by_alloc,($__internal_1_$__cuda_sm10x_tcgen05_guardrail_trap_phase_invalid_during_alloc - $__internal_0_$__cuda_sm10x_tcgen05_guardrail_trap_col_being_dealloced_not_returned_by_alloc)
$__internal_0_$__cuda_sm10x_tcgen05_guardrail_trap_col_being_dealloced_not_returned_by_alloc:
[----:B------:R-:W-:Y:S05]  /*9a80*/  BPT.TRAP 0x1 ;  /* 0x000000040000795c */ /* 0x000fea0000300000 */
[----:B------:R-:W-:-:S04]  /*9a90*/  HFMA2 R3, -RZ, RZ, 0, 0 ;  /* 0x00000000ff037431 */ /* 0x000fc800000001ff */
[----:B------:R-:W-:Y:S05]  /*9aa0*/  RET.REL.NODEC R2 `(_ZN7cutlass13device_kernelINS_4conv6kernel13ConvUniversalINS1_16ConvProblemShapeILNS1_8OperatorE1ELi2EEENS1_10collective14CollectiveConvINS1_47MainloopSm100TmaUmmaWarpSpecializedImplicitGemmILS5_1ELi17ELi2ELi1ELi2EN4cute5tupleIJNSA_1CILi2EEENSC_ILi1EEESE_EEEEENSB_IJNSC_ILi64EEENSC_ILi128EEENSB_IJNSC_ILi32EEEEEEEEENS_10bfloat16_tESM_NSA_8TiledMMAINSA_8MMA_AtomIJNSA_20SM100_MMA_F16BF16_SSISM_SM_fLi64ELi128ELNSA_4UMMA5MajorE0ELSR_1ELNSQ_7ScaleInE0ELSS_0EEEEEENSA_6LayoutINSB_IJSE_SE_SE_EEENSB_IJNSC_ILi0EEESX_SX_EEEEENSB_IJNSA_10UnderscoreES10_S10_EEEEENS7_6detail27Sm100ImplicitGemmTileTraitsINSA_20SM90_TMA_LOAD_IM2COLENSA_14ComposedLayoutINSA_7SwizzleILi2ELi4ELi3EEENSA_18smem_ptr_flag_bitsILi16EEENSV_INSB_IJNSC_ILi8EEESJ_EEENSB_IJSJ_SE_EEEEEEEvEENS14_INSA_23SM90_TMA_LOAD_MULTICASTENS16_INS17_ILi3ELi4ELi3EEES1A_NSV_INSB_IJSH_S1B_EEENSB_IJSE_SH_EEEEEEEvEEEENS_8epilogue10collective18CollectiveEpilogueINS1P_23Sm100TmaWarpSpecializedILi4ELi2ELi16ELb1ELb0EEEJSL_NSB_IJNSV_ISH_SE_EENSV_ISJ_SE_EEEEESM_NSB_IJNSB_IJlllEEESE_SX_EEESM_S1Y_NS1P_6fusion15FusionCallbacksIS1T_NS1Z_17LinearCombinationISM_fSM_fLNS_15FloatRoundStyleE2EEESL_S1W_JEEENSA_5SM1004TMEM4LOAD26SM100_TMEM_LOAD_16dp256b4xES15_S1F_NSA_17SM75_U32x4_LDSM_NENSA_21SM90_TMA_STORE_IM2COLES1F_NSA_17SM90_U32x4_STSM_NENSA_39AutoVectorizingCopyWithAssumedAlignmentILi128EEEEEEvvEEEEvNT_6ParamsE) ;  /* 0xffffff6402547950 */ /* 0x000fea0003c3ffff */
        .weak           $__internal_1_$__cuda_sm10x_tcgen05_guardrail_trap_phase_invalid_during_alloc
        .type           $__internal_1_$__cuda_sm10x_tcgen05_guardrail_trap_phase_invalid_during_alloc,@function
        .size           $__internal_1_$__cuda_sm10x_tcgen05_guardrail_trap_phase_invalid_during_alloc,($__internal_2_$__cuda_sm10x_tcgen05_guardrail_trap_unallocated_columns_being_dealloced - $__internal_1_$__cuda_sm10x_tcgen05_guardrail_trap_phase_invalid_during_alloc)
$__internal_1_$__cuda_sm10x_tcgen05_guardrail_trap_phase_invalid_during_alloc:
[----:B------:R-:W-:Y:S05]  /*9ab0*/  BPT.TRAP 0x1 ;  /* 0x000000040000795c */ /* 0x000fea0000300000 */
[----:B------:R-:W-:-:S04]  /*9ac0*/  MOV R3, 0x0 ;  /* 0x0000000000037802 */ /* 0x000fc80000000f00 */
[----:B------:R-:W-:Y:S05]  /*9ad0*/  RET.REL.NODEC R2 `(_ZN7cutlass13device_kernelINS_4conv6kernel13ConvUniversalINS1_16ConvProblemShapeILNS1_8OperatorE1ELi2EEENS1_10collective14CollectiveConvINS1_47MainloopSm100TmaUmmaWarpSpecializedImplicitGemmILS5_1ELi17ELi2ELi1ELi2EN4cute5tupleIJNSA_1CILi2EEENSC_ILi1EEESE_EEEEENSB_IJNSC_ILi64EEENSC_ILi128EEENSB_IJNSC_ILi32EEEEEEEEENS_10bfloat16_tESM_NSA_8TiledMMAINSA_8MMA_AtomIJNSA_20SM100_MMA_F16BF16_SSISM_SM_fLi64ELi128ELNSA_4UMMA5MajorE0ELSR_1ELNSQ_7ScaleInE0ELSS_0EEEEEENSA_6LayoutINSB_IJSE_SE_SE_EEENSB_IJNSC_ILi0EEESX_SX_EEEEENSB_IJNSA_10UnderscoreES10_S10_EEEEENS7_6detail27Sm100ImplicitGemmTileTraitsINSA_20SM90_TMA_LOAD_IM2COLENSA_14ComposedLayoutINSA_7SwizzleILi2ELi4ELi3EEENSA_18smem_ptr_flag_bitsILi16EEENSV_INSB_IJNSC_ILi8EEESJ_EEENSB_IJSJ_SE_EEEEEEEvEENS14_INSA_23SM90_TMA_LOAD_MULTICASTENS16_INS17_ILi3ELi4ELi3EEES1A_NSV_INSB_IJSH_S1B_EEENSB_IJSE_SH_EEEEEEEvEEEENS_8epilogue10collective18CollectiveEpilogueINS1P_23Sm100TmaWarpSpecializedILi4ELi2ELi16ELb1ELb0EEEJSL_NSB_IJNSV_ISH_SE_EENSV_ISJ_SE_EEEEESM_NSB_IJNSB_IJlllEEESE_SX_EEESM_S1Y_NS1P_6fusion15FusionCallbacksIS1T_NS1Z_17LinearCombinationISM_fSM_fLNS_15FloatRoundStyleE2EEESL_S1W_JEEENSA_5SM1004TMEM4LOAD26SM100_TMEM_LOAD_16dp256b4xES15_S1F_NSA_17SM75_U32x4_LDSM_NENSA_21SM90_TMA_STORE_IM2COLES1F_NSA_17SM90_U32x4_STSM_NENSA_39AutoVectorizingCopyWithAssumedAlignmentILi128EEEEEEvvEEEEvNT_6ParamsE) ;  /* 0xffffff6402487950 */ /* 0x000fea0003c3ffff */
        .weak           $__internal_2_$__cuda_sm10x_tcgen05_guardrail_trap_unallocated_columns_being_dealloced
        .type           $__internal_2_$__cuda_sm10x_tcgen05_guardrail_trap_unallocated_columns_being_dealloced,@function
        .size           $__internal_2_$__cuda_sm10x_tcgen05_guardrail_trap_unallocated_columns_being_dealloced,(.L_x_213 - $__internal_2_$__cuda_sm10x_tcgen05_guardrail_trap_unallocated_columns_being_dealloced)
$__internal_2_$__cuda_sm10x_tcgen05_guardrail_trap_unallocated_columns_being_dealloced:
[----:B------:R-:W-:Y:S05]  /*9ae0*/  BPT.TRAP 0x1 ;  /* 0x000000040000795c */ /* 0x000fea0000300000 */
[----:B------:R-:W-:-:S04]  /*9af0*/  HFMA2 R3, -RZ, RZ, 0, 0 ;  /* 0x00000000ff037431 */ /* 0x000fc800000001ff */
[----:B------:R-:W-:Y:S05]  /*9b00*/  RET.REL.NODEC R2 `(_ZN7cutlass13device_kernelINS_4conv6kernel13ConvUniversalINS1_16ConvProblemShapeILNS1_8OperatorE1ELi2EEENS1_10collective14CollectiveConvINS1_47MainloopSm100TmaUmmaWarpSpecializedImplicitGemmILS5_1ELi17ELi2ELi1ELi2EN4cute5tupleIJNSA_1CILi2EEENSC_ILi1EEESE_EEEEENSB_IJNSC_ILi64EEENSC_ILi128EEENSB_IJNSC_ILi32EEEEEEEEENS_10bfloat16_tESM_NSA_8TiledMMAINSA_8MMA_AtomIJNSA_20SM100_MMA_F16BF16_SSISM_SM_fLi64ELi128ELNSA_4UMMA5MajorE0ELSR_1ELNSQ_7ScaleInE0ELSS_0EEEEEENSA_6LayoutINSB_IJSE_SE_SE_EEENSB_IJNSC_ILi0EEESX_SX_EEEEENSB_IJNSA_10UnderscoreES10_S10_EEEEENS7_6detail27Sm100ImplicitGemmTileTraitsINSA_20SM90_TMA_LOAD_IM2COLENSA_14ComposedLayoutINSA_7SwizzleILi2ELi4ELi3EEENSA_18smem_ptr_flag_bitsILi16EEENSV_INSB_IJNSC_ILi8EEESJ_EEENSB_IJSJ_SE_EEEEEEEvEENS14_INSA_23SM90_TMA_LOAD_MULTICASTENS16_INS17_ILi3ELi4ELi3EEES1A_NSV_INSB_IJSH_S1B_EEENSB_IJSE_SH_EEEEEEEvEEEENS_8epilogue10collective18CollectiveEpilogueINS1P_23Sm100TmaWarpSpecializedILi4ELi2ELi16ELb1ELb0EEEJSL_NSB_IJNSV_ISH_SE_EENSV_ISJ_SE_EEEEESM_NSB_IJNSB_IJlllEEESE_SX_EEESM_S1Y_NS1P_6fusion15FusionCallbacksIS1T_NS1Z_17LinearCombinationISM_fSM_fLNS_15FloatRoundStyleE2EEESL_S1W_JEEENSA_5SM1004TMEM4LOAD26SM100_TMEM_LOAD_16dp256b4xES15_S1F_NSA_17SM75_U32x4_LDSM_NENSA_21SM90_TMA_STORE_IM2COLES1F_NSA_17SM90_U32x4_STSM_NENSA_39AutoVectorizingCopyWithAssumedAlignmentILi128EEEEEEvvEEEEvNT_6ParamsE) ;  /* 0xffffff64023c7950 */ /* 0x000fea0003c3ffff */
.L_x_212:
[----:B------:R-:W-:-:S00]  /*9b10*/  BRA `(.L_x_212) ;  /* 0xfffffffc00fc7947 */ /* 0x000fc0000383ffff */
[----:B------:R-:W-:-:S00]  /*9b20*/  NOP ;  /* 0x0000000000007918 */ /* 0x000fc00000000000 */
        /* <DEDUP_REMOVED lines=13> */
.L_x_213:


//--------------------- .nv.global.init           --------------------------
	.section	.nv.global.init,"aw",@progbits
.nv.global.init:
	.type		$str$29,@object
	.size		$str$29,($str$30 - $str$29)
$str$29:
        /*0000*/ 	.byte	0x28, 0x61, 0x64, 0x64, 0x72, 0x65, 0x73, 0x73, 0x20, 0x26, 0x20, 0x6d, 0x61, 0x73, 0x6b, 0x29
        /*0010*/ 	.byte	0x20, 0x3d, 0x3d, 0x20, 0x30, 0x00
	.type		$str$30,@object
	.size		$str$30,($str$28 - $str$30)
$str$30:
        /*0016*/ 	.byte	0x2f, 0x74, 0x6d, 0x70, 0x2f, 0x63, 0x75, 0x74, 0x6c, 0x61, 0x73, 0x73, 0x5f, 0x73, 0x77, 0x65
        /*0026*/ 	.byte	0x65, 0x70, 0x5f, 0x73, 0x72, 0x63, 0x2f, 0x69, 0x6e, 0x63, 0x6c, 0x75, 0x64, 0x65, 0x2f, 0x63
        /*0036*/ 	.byte	0x75, 0x74, 0x65, 0x2f, 0x70, 0x6f, 0x69, 0x6e, 0x74, 0x65, 0x72, 0x5f, 0x66, 0x6c, 0x61, 0x67
        /*0046*/ 	.byte	0x67, 0x65, 0x64, 0x2e, 0x68, 0x70, 0x70, 0x00
	.type		$str$28,@object
	.size		$str$28,($str$27 - $str$28)
$str$28:
        /*004e*/ 	.byte	0x2f, 0x74, 0x6d, 0x70, 0x2f, 0x63, 0x75, 0x74, 0x6c, 0x61, 0x73, 0x73, 0x5f, 0x73, 0x77, 0x65
        /*005e*/ 	.byte	0x65, 0x70, 0x5f, 0x73, 0x72, 0x63, 0x2f, 0x69, 0x6e, 0x63, 0x6c, 0x75, 0x64, 0x65, 0x2f, 0x63
        /*006e*/ 	.byte	0x75, 0x74, 0x65, 0x2f, 0x61, 0x74, 0x6f, 0x6d, 0x2f, 0x63, 0x6f, 0x70, 0x79, 0x5f, 0x74, 0x72
        /*007e*/ 	.byte	0x61, 0x69, 0x74, 0x73, 0x5f, 0x73, 0x6d, 0x31, 0x30, 0x30, 0x2e, 0x68, 0x70, 0x70, 0x00
	.type		$str$27,@object
	.size		$str$27,(__unnamed_1 - $str$27)
$str$27:
        /*008d*/ 	.byte	0x28, 0x28, 0x75, 0x69, 0x6e, 0x74, 0x33, 0x32, 0x5f, 0x74, 0x28, 0x74, 0x68, 0x72, 0x65, 0x61
        /*009d*/ 	.byte	0x64, 0x49, 0x64, 0x78, 0x2e, 0x78, 0x29, 0x20, 0x2f, 0x20, 0x33, 0x32, 0x29, 0x20, 0x25, 0x20
        /*00ad*/ 	.byte	0x34, 0x29, 0x20, 0x3d, 0x3d, 0x20, 0x28, 0x28, 0x28, 0x74, 0x6d, 0x65, 0x6d, 0x5f, 0x61, 0x64
        /*00bd*/ 	.byte	0x64, 0x72, 0x20, 0x3e, 0x3e, 0x20, 0x31, 0x36, 0x29, 0x20, 0x2f, 0x20, 0x33, 0x32, 0x29, 0x20
        /*00cd*/ 	.byte	0x25, 0x20, 0x34, 0x29, 0x00
	.type		__unnamed_1,@object
	.size		__unnamed_1,(__unnamed_2 - __unnamed_1)
__unnamed_1:
        /*00d2*/ 	.byte	0x61, 0x75, 0x74, 0x6f, 0x20, 0x63, 0x75, 0x74, 0x65, 0x3a, 0x3a, 0x61, 0x73, 0x5f, 0x70, 0x6f
        /* <DEDUP_REMOVED lines=24> */
        /*0262*/ 	.byte	0x30, 0x34, 0x38, 0x3e, 0x3e, 0x3e, 0x3e, 0x5d, 0x00
	.type		__unnamed_2,@object
	.size		__unnamed_2,(.L_2 - __unnamed_2)
__unnamed_2:
        /* <DEDUP_REMOVED lines=45> */
        /*053b*/ 	.byte	0x3e, 0x3e, 0x3e, 0x5d, 0x00
.L_2:


//--------------------- .nv.shared._ZN7cutlass13device_kernelINS_4conv6kernel13ConvUniversalINS1_16ConvProblemShapeILNS1_8OperatorE1ELi2EEENS1_10collective14CollectiveConvINS1_47MainloopSm100TmaUmmaWarpSpecializedImplicitGemmILS5_1ELi17ELi2ELi1ELi2EN4cute5tupleIJNSA_1CILi2EEENSC_ILi1EEESE_EEEEENSB_IJNSC_ILi64EEENSC_ILi128EEENSB_IJNSC_ILi32EEEEEEEEENS_10bfloat16_tESM_NSA_8TiledMMAINSA_8MMA_AtomIJNSA_20SM100_MMA_F16BF16_SSISM_SM_fLi64ELi128ELNSA_4UMMA5MajorE0ELSR_1ELNSQ_7ScaleInE0ELSS_0EEEEEENSA_6LayoutINSB_IJSE_SE_SE_EEENSB_IJNSC_ILi0EEESX_SX_EEEEENSB_IJNSA_10UnderscoreES10_S10_EEEEENS7_6detail27Sm100ImplicitGemmTileTraitsINSA_20SM90_TMA_LOAD_IM2COLENSA_14ComposedLayoutINSA_7SwizzleILi2ELi4ELi3EEENSA_18smem_ptr_flag_bitsILi16EEENSV_INSB_IJNSC_ILi8EEESJ_EEENSB_IJSJ_SE_EEEEEEEvEENS14_INSA_23SM90_TMA_LOAD_MULTICASTENS16_INS17_ILi3ELi4ELi3EEES1A_NSV_INSB_IJSH_S1B_EEENSB_IJSE_SH_EEEEEEEvEEEENS_8epilogue10collective18CollectiveEpilogueINS1P_23Sm100TmaWarpSpecializedILi4ELi2ELi16ELb1ELb0EEEJSL_NSB_IJNSV_ISH_SE_EENSV_ISJ_SE_EEEEESM_NSB_IJNSB_IJlllEEESE_SX_EEESM_S1Y_NS1P_6fusion15FusionCallbacksIS1T_NS1Z_17LinearCombinationISM_fSM_fLNS_15FloatRoundStyleE2EEESL_S1W_JEEENSA_5SM1004TMEM4LOAD26SM100_TMEM_LOAD_16dp256b4xES15_S1F_NSA_17SM75_U32x4_LDSM_NENSA_21SM90_TMA_STORE_IM2COLES1F_NSA_17SM90_U32x4_STSM_NENSA_39AutoVectorizingCopyWithAssumedAlignmentILi128EEEEEEvvEEEEvNT_6ParamsE --------------------------
	.section	.nv.shared._ZN7cutlass13device_kernelINS_4conv6kernel13ConvUniversalINS1_16ConvProblemShapeILNS1_8OperatorE1ELi2EEENS1_10collective14CollectiveConvINS1_47MainloopSm100TmaUmmaWarpSpecializedImplicitGemmILS5_1ELi17ELi2ELi1ELi2EN4cute5tupleIJNSA_1CILi2EEENSC_ILi1EEESE_EEEEENSB_IJNSC_ILi64EEENSC_ILi128EEENSB_IJNSC_ILi32EEEEEEEEENS_10bfloat16_tESM_NSA_8TiledMMAINSA_8MMA_AtomIJNSA_20SM100_MMA_F16BF16_SSISM_SM_fLi64ELi128ELNSA_4UMMA5MajorE0ELSR_1ELNSQ_7ScaleInE0ELSS_0EEEEEENSA_6LayoutINSB_IJSE_SE_SE_EEENSB_IJNSC_ILi0EEESX_SX_EEEEENSB_IJNSA_10UnderscoreES10_S10_EEEEENS7_6detail27Sm100ImplicitGemmTileTraitsINSA_20SM90_TMA_LOAD_IM2COLENSA_14ComposedLayoutINSA_7SwizzleILi2ELi4ELi3EEENSA_18smem_ptr_flag_bitsILi16EEENSV_INSB_IJNSC_ILi8EEESJ_EEENSB_IJSJ_SE_EEEEEEEvEENS14_INSA_23SM90_TMA_LOAD_MULTICASTENS16_INS17_ILi3ELi4ELi3EEES1A_NSV_INSB_IJSH_S1B_EEENSB_IJSE_SH_EEEEEEEvEEEENS_8epilogue10collective18CollectiveEpilogueINS1P_23Sm100TmaWarpSpecializedILi4ELi2ELi16ELb1ELb0EEEJSL_NSB_IJNSV_ISH_SE_EENSV_ISJ_SE_EEEEESM_NSB_IJNSB_IJlllEEESE_SX_EEESM_S1Y_NS1P_6fusion15FusionCallbacksIS1T_NS1Z_17LinearCombinationISM_fSM_fLNS_15FloatRoundStyleE2EEESL_S1W_JEEENSA_5SM1004TMEM4LOAD26SM100_TMEM_LOAD_16dp256b4xES15_S1F_NSA_17SM75_U32x4_LDSM_NENSA_21SM90_TMA_STORE_IM2COLES1F_NSA_17SM90_U32x4_STSM_NENSA_39AutoVectorizingCopyWithAssumedAlignmentILi128EEEEEEvvEEEEvNT_6ParamsE,"aw",@nobits
	.sectionflags	@""
	.align	16
	.zero		1024


//--------------------- .nv.shared.reserved.0     --------------------------
	.section	.nv.shared.reserved.0,"aw",@nobits
	.weak		__nv_reservedSMEM_offset_0_alias
	.size		__nv_reservedSMEM_offset_0_alias, 0, 64
	.other		__nv_reservedSMEM_offset_0_alias,@"STO_CUDA_RESERVED_SHARED STV_DEFAULT"
__nv_reservedSMEM_offset_0_alias:
	.zero		0
.nv.shared.reserved.0:
	.zero		64
	.weak		__nv_reservedSMEM_tcgen05_partition
	.type		__nv_reservedSMEM_tcgen05_partition,@object
	.size		__nv_reservedSMEM_tcgen05_partition,(.L_0 - __nv_reservedSMEM_tcgen05_partition)
__nv_reservedSMEM_tcgen05_partition:
	.zero		32
.L_0:


//--------------------- .nv.global                --------------------------
	.section	.nv.global,"aw",@nobits
.nv.global:
	.type		_ZN39_INTERNAL_9483dd6e_4_k_cu_d2dd87e8_32344cute1_E,@object
	.size		_ZN39_INTERNAL_9483dd6e_4_k_cu_d2dd87e8_32344cute1_E,(_ZN39_INTERNAL_9483dd6e_4_k_cu_d2dd87e8_32344cuda3std3__45__cpo6cbeginE - _ZN39_INTERNAL_9483dd6e_4_k_cu_d2dd87e8_32344cute1_E)
_ZN39_INTERNAL_9483dd6e_4_k_cu_d2dd87e8_32344cute1_E:
	.zero		1
	.type		_ZN39_INTERNAL_9483dd6e_4_k_cu_d2dd87e8_32344cuda3std3__45__cpo6cbeginE,@object
	.size		_ZN39_INTERNAL_9483dd6e_4_k_cu_d2dd87e8_32344cuda3std3__45__cpo6cbeginE,(_ZN39_INTERNAL_9483dd6e_4_k_cu_d2dd87e8_32344cuda3std3__48in_placeE - _ZN39_INTERNAL_9483dd6e_4_k_cu_d2dd87e8_32344cuda3std3__45__cpo6cbeginE)
_ZN39_INTERNAL_9483dd6e_4_k_cu_d2dd87e8_32344cuda3std3__45__cpo6cbeginE:
	.zero		1
	.type		_ZN39_INTERNAL_9483dd6e_4_k_cu_d2dd87e8_32344cuda3std3__48in_placeE,@object
	.size		_ZN39_INTERNAL_9483dd6e_4_k_cu_d2dd87e8_32344cuda3std3__48in_placeE,(_ZN39_INTERNAL_9483dd6e_4_k_cu_d2dd87e8_32344cuda3std6ranges3__45__cpo9iter_moveE - _ZN39_INTERNAL_9483dd6e_4_k_cu_d2dd87e8_32344cuda3std3__48in_placeE)
_ZN39_INTERNAL_9483dd6e_4_k_cu_d2dd87e8_32344cuda3std3__48in_placeE:
	.zero		1
	.type		_ZN39_INTERNAL_9483dd6e_4_k_cu_d2dd87e8_32344cuda3std6ranges3__45__cpo9iter_moveE,@object
	.size		_ZN39_INTERNAL_9483dd6e_4_k_cu_d2dd87e8_32344cuda3std6ranges3__45__cpo9iter_moveE,(_ZN39_INTERNAL_9483dd6e_4_k_cu_d2dd87e8_32344cuda3std3__45__cpo5beginE - _ZN39_INTERNAL_9483dd6e_4_k_cu_d2dd87e8_32344cuda3std6ranges3__45__cpo9iter_moveE)
_ZN39_INTERNAL_9483dd6e_4_k_cu_d2dd87e8_32344cuda3std6ranges3__45__cpo9iter_moveE:
	.zero		1
	.type		_ZN39_INTERNAL_9483dd6e_4_k_cu_d2dd87e8_32344cuda3std3__45__cpo5beginE,@object
	.size		_ZN39_INTERNAL_9483dd6e_4_k_cu_d2dd87e8_32344cuda3std3__45__cpo5beginE,(_ZN39_INTERNAL_9483dd6e_4_k_cu_d2dd87e8_32344cuda3std3__441_GLOBAL__N__9483dd6e_4_k_cu_d2dd87e8_32346ignoreE - _ZN39_INTERNAL_9483dd6e_4_k_cu_d2dd87e8_32344cuda3std3__45__cpo5beginE)
_ZN39_INTERNAL_9483dd6e_4_k_cu_d2dd87e8_32344cuda3std3__45__cpo5beginE:
	.zero		1
	.type		_ZN39_INTERNAL_9483dd6e_4_k_cu_d2dd87e8_32344cuda3std3__441_GLOBAL__N__9483dd6e_4_k_cu_d2dd87e8_32346ignoreE,@object
	.size		_ZN39_INTERNAL_9483dd6e_4_k_cu_d2dd87e8_32344cuda3std3__441_GLOBAL__N__9483dd6e_4_k_cu_d2dd87e8_32346ignoreE,(_ZN39_INTERNAL_9483dd6e_4_k_cu_d2dd87e8_32344cute7productE - _ZN39_INTERNAL_9483dd6e_4_k_cu_d2dd87e8_32344cuda3std3__441_GLOBAL__N__9483dd6e_4_k_cu_d2dd87e8_32346ignoreE)
_ZN39_INTERNAL_9483dd6e_4_k_cu_d2dd87e8_32344cuda3std3__441_GLOBAL__N__9483dd6e_4_k_cu_d2dd87e8_32346ignoreE:
	.zero		1
	.type		_ZN39_INTERNAL_9483dd6e_4_k_cu_d2dd87e8_32344cute7productE,@object
	.size		_ZN39_INTERNAL_9483dd6e_4_k_cu_d2dd87e8_32344cute7productE,(_ZN39_INTERNAL_9483dd6e_4_k_cu_d2dd87e8_32344cuda3std3__45__cpo3endE - _ZN39_INTERNAL_9483dd6e_4_k_cu_d2dd87e8_32344cute7productE)
_ZN39_INTERNAL_9483dd6e_4_k_cu_d2dd87e8_32344cute7productE:
	.zero		1
	.type		_ZN39_INTERNAL_9483dd6e_4_k_cu_d2dd87e8_32344cuda3std3__45__cpo3endE,@object
	.size		_ZN39_INTERNAL_9483dd6e_4_k_cu_d2dd87e8_32344cuda3std3__45__cpo3endE,(_ZN39_INTERNAL_9483dd6e_4_k_cu_d2dd87e8_32344cuda3std3__419piecewise_constructE - _ZN39_INTERNAL_9483dd6e_4_k_cu_d2dd87e8_32344cuda3std3__45__cpo3endE)
_ZN39_INTERNAL_9483dd6e_4_k_cu_d2dd87e8_32344cuda3std3__45__cpo3endE:
	.zero		1
	.type		_ZN39_INTERNAL_9483dd6e_4_k_cu_d2dd87e8_32344cuda3std3__419piecewise_constructE,@object
	.size		_ZN39_INTERNAL_9483dd6e_4_k_cu_d2dd87e8_32344cuda3std3__419piecewise_constructE,(_ZN39_INTERNAL_9483dd6e_4_k_cu_d2dd87e8_32344cuda3std3__45__cpo4cendE - _ZN39_INTERNAL_9483dd6e_4_k_cu_d2dd87e8_32344cuda3std3__419piecewise_constructE)
_ZN39_INTERNAL_9483dd6e_4_k_cu_d2dd87e8_32344cuda3std3__419piecewise_constructE:
	.zero		1
	.type		_ZN39_INTERNAL_9483dd6e_4_k_cu_d2dd87e8_32344cuda3std3__45__cpo4cendE,@object
	.size		_ZN39_INTERNAL_9483dd6e_4_k_cu_d2dd87e8_32344cuda3std3__45__cpo4cendE,(_ZN39_INTERNAL_9483dd6e_4_k_cu_d2dd87e8_32344cuda3std6ranges3__45__cpo4swapE - _ZN39_INTERNAL_9483dd6e_4_k_cu_d2dd87e8_32344cuda3std3__45__cpo4cendE)
_ZN39_INTERNAL_9483dd6e_4_k_cu_d2dd87e8_32344cuda3std3__45__cpo4cendE:
	.zero		1
	.type		_ZN39_INTERNAL_9483dd6e_4_k_cu_d2dd87e8_32344cuda3std6ranges3__45__cpo4swapE,@object
	.size		_ZN39_INTERNAL_9483dd6e_4_k_cu_d2dd87e8_32344cuda3std6ranges3__45__cpo4swapE,(.L_10 - _ZN39_INTERNAL_9483dd6e_4_k_cu_d2dd87e8_32344cuda3std6ranges3__45__cpo4swapE)
_ZN39_INTERNAL_9483dd6e_4_k_cu_d2dd87e8_32344cuda3std6ranges3__45__cpo4swapE:
	.zero		1
.L_10:


//--------------------- .nv.constant0._ZN7cutlass13device_kernelINS_4conv6kernel13ConvUniversalINS1_16ConvProblemShapeILNS1_8OperatorE1ELi2EEENS1_10collective14CollectiveConvINS1_47MainloopSm100TmaUmmaWarpSpecializedImplicitGemmILS5_1ELi17ELi2ELi1ELi2EN4cute5tupleIJNSA_1CILi2EEENSC_ILi1EEESE_EEEEENSB_IJNSC_ILi64EEENSC_ILi128EEENSB_IJNSC_ILi32EEEEEEEEENS_10bfloat16_tESM_NSA_8TiledMMAINSA_8MMA_AtomIJNSA_20SM100_MMA_F16BF16_SSISM_SM_fLi64ELi128ELNSA_4UMMA5MajorE0ELSR_1ELNSQ_7ScaleInE0ELSS_0EEEEEENSA_6LayoutINSB_IJSE_SE_SE_EEENSB_IJNSC_ILi0EEESX_SX_EEEEENSB_IJNSA_10UnderscoreES10_S10_EEEEENS7_6detail27Sm100ImplicitGemmTileTraitsINSA_20SM90_TMA_LOAD_IM2COLENSA_14ComposedLayoutINSA_7SwizzleILi2ELi4ELi3EEENSA_18smem_ptr_flag_bitsILi16EEENSV_INSB_IJNSC_ILi8EEESJ_EEENSB_IJSJ_SE_EEEEEEEvEENS14_INSA_23SM90_TMA_LOAD_MULTICASTENS16_INS17_ILi3ELi4ELi3EEES1A_NSV_INSB_IJSH_S1B_EEENSB_IJSE_SH_EEEEEEEvEEEENS_8epilogue10collective18CollectiveEpilogueINS1P_23Sm100TmaWarpSpecializedILi4ELi2ELi16ELb1ELb0EEEJSL_NSB_IJNSV_ISH_SE_EENSV_ISJ_SE_EEEEESM_NSB_IJNSB_IJlllEEESE_SX_EEESM_S1Y_NS1P_6fusion15FusionCallbacksIS1T_NS1Z_17LinearCombinationISM_fSM_fLNS_15FloatRoundStyleE2EEESL_S1W_JEEENSA_5SM1004TMEM4LOAD26SM100_TMEM_LOAD_16dp256b4xES15_S1F_NSA_17SM75_U32x4_LDSM_NENSA_21SM90_TMA_STORE_IM2COLES1F_NSA_17SM90_U32x4_STSM_NENSA_39AutoVectorizingCopyWithAssumedAlignmentILi128EEEEEEvvEEEEvNT_6ParamsE --------------------------
	.section	.nv.constant0._ZN7cutlass13device_kernelINS_4conv6kernel13ConvUniversalINS1_16ConvProblemShapeILNS1_8OperatorE1ELi2EEENS1_10collective14CollectiveConvINS1_47MainloopSm100TmaUmmaWarpSpecializedImplicitGemmILS5_1ELi17ELi2ELi1ELi2EN4cute5tupleIJNSA_1CILi2EEENSC_ILi1EEESE_EEEEENSB_IJNSC_ILi64EEENSC_ILi128EEENSB_IJNSC_ILi32EEEEEEEEENS_10bfloat16_tESM_NSA_8TiledMMAINSA_8MMA_AtomIJNSA_20SM100_MMA_F16BF16_SSISM_SM_fLi64ELi128ELNSA_4UMMA5MajorE0ELSR_1ELNSQ_7ScaleInE0ELSS_0EEEEEENSA_6LayoutINSB_IJSE_SE_SE_EEENSB_IJNSC_ILi0EEESX_SX_EEEEENSB_IJNSA_10UnderscoreES10_S10_EEEEENS7_6detail27Sm100ImplicitGemmTileTraitsINSA_20SM90_TMA_LOAD_IM2COLENSA_14ComposedLayoutINSA_7SwizzleILi2ELi4ELi3EEENSA_18smem_ptr_flag_bitsILi16EEENSV_INSB_IJNSC_ILi8EEESJ_EEENSB_IJSJ_SE_EEEEEEEvEENS14_INSA_23SM90_TMA_LOAD_MULTICASTENS16_INS17_ILi3ELi4ELi3EEES1A_NSV_INSB_IJSH_S1B_EEENSB_IJSE_SH_EEEEEEEvEEEENS_8epilogue10collective18CollectiveEpilogueINS1P_23Sm100TmaWarpSpecializedILi4ELi2ELi16ELb1ELb0EEEJSL_NSB_IJNSV_ISH_SE_EENSV_ISJ_SE_EEEEESM_NSB_IJNSB_IJlllEEESE_SX_EEESM_S1Y_NS1P_6fusion15FusionCallbacksIS1T_NS1Z_17LinearCombinationISM_fSM_fLNS_15FloatRoundStyleE2EEESL_S1W_JEEENSA_5SM1004TMEM4LOAD26SM100_TMEM_LOAD_16dp256b4xES15_S1F_NSA_17SM75_U32x4_LDSM_NENSA_21SM90_TMA_STORE_IM2COLES1F_NSA_17SM90_U32x4_STSM_NENSA_39AutoVectorizingCopyWithAssumedAlignmentILi128EEEEEEvvEEEEvNT_6ParamsE,"a",@progbits
	.sectionflags	@""
	.align	4
.nv.constant0._ZN7cutlass13device_kernelINS_4conv6kernel13ConvUniversalINS1_16ConvProblemShapeILNS1_8OperatorE1ELi2EEENS1_10collective14CollectiveConvINS1_47MainloopSm100TmaUmmaWarpSpecializedImplicitGemmILS5_1ELi17ELi2ELi1ELi2EN4cute5tupleIJNSA_1CILi2EEENSC_ILi1EEESE_EEEEENSB_IJNSC_ILi64EEENSC_ILi128EEENSB_IJNSC_ILi32EEEEEEEEENS_10bfloat16_tESM_NSA_8TiledMMAINSA_8MMA_AtomIJNSA_20SM100_MMA_F16BF16_SSISM_SM_fLi64ELi128ELNSA_4UMMA5MajorE0ELSR_1ELNSQ_7ScaleInE0ELSS_0EEEEEENSA_6LayoutINSB_IJSE_SE_SE_EEENSB_IJNSC_ILi0EEESX_SX_EEEEENSB_IJNSA_10UnderscoreES10_S10_EEEEENS7_6detail27Sm100ImplicitGemmTileTraitsINSA_20SM90_TMA_LOAD_IM2COLENSA_14ComposedLayoutINSA_7SwizzleILi2ELi4ELi3EEENSA_18smem_ptr_flag_bitsILi16EEENSV_INSB_IJNSC_ILi8EEESJ_EEENSB_IJSJ_SE_EEEEEEEvEENS14_INSA_23SM90_TMA_LOAD_MULTICASTENS16_INS17_ILi3ELi4ELi3EEES1A_NSV_INSB_IJSH_S1B_EEENSB_IJSE_SH_EEEEEEEvEEEENS_8epilogue10collective18CollectiveEpilogueINS1P_23Sm100TmaWarpSpecializedILi4ELi2ELi16ELb1ELb0EEEJSL_NSB_IJNSV_ISH_SE_EENSV_ISJ_SE_EEEEESM_NSB_IJNSB_IJlllEEESE_SX_EEESM_S1Y_NS1P_6fusion15FusionCallbacksIS1T_NS1Z_17LinearCombinationISM_fSM_fLNS_15FloatRoundStyleE2EEESL_S1W_JEEENSA_5SM1004TMEM4LOAD26SM100_TMEM_LOAD_16dp256b4xES15_S1F_NSA_17SM75_U32x4_LDSM_NENSA_21SM90_TMA_STORE_IM2COLES1F_NSA_17SM90_U32x4_STSM_NENSA_39AutoVectorizingCopyWithAssumedAlignmentILi128EEEEEEvvEEEEvNT_6ParamsE:
	.zero		2944


//--------------------- SYMBOLS --------------------------

	.type		.nv.reservedSmem.offset0,@object
	.size		.nv.reservedSmem.offset0,0x4
	.type		.nv.reservedSmem.cap,@object
	.size		.nv.reservedSmem.cap,0x4
	.type		__assertfail,@function
